//
// Generated by NVIDIA NVVM Compiler
//
// Compiler Build ID: CL-36424714
// Cuda compilation tools, release 13.0, V13.0.88
// Based on NVVM 20.0.0
//

.version 9.0
.target sm_100
.address_size 64

	// .globl	_Z15ssl_cuda_kernelPKfPfiiiiS1_S1_i

.visible .entry _Z15ssl_cuda_kernelPKfPfiiiiS1_S1_i(
	.param .u64 .ptr .align 1 _Z15ssl_cuda_kernelPKfPfiiiiS1_S1_i_param_0,
	.param .u64 .ptr .align 1 _Z15ssl_cuda_kernelPKfPfiiiiS1_S1_i_param_1,
	.param .u32 _Z15ssl_cuda_kernelPKfPfiiiiS1_S1_i_param_2,
	.param .u32 _Z15ssl_cuda_kernelPKfPfiiiiS1_S1_i_param_3,
	.param .u32 _Z15ssl_cuda_kernelPKfPfiiiiS1_S1_i_param_4,
	.param .u32 _Z15ssl_cuda_kernelPKfPfiiiiS1_S1_i_param_5,
	.param .u64 .ptr .align 1 _Z15ssl_cuda_kernelPKfPfiiiiS1_S1_i_param_6,
	.param .u64 .ptr .align 1 _Z15ssl_cuda_kernelPKfPfiiiiS1_S1_i_param_7,
	.param .u32 _Z15ssl_cuda_kernelPKfPfiiiiS1_S1_i_param_8
)
{
	.reg .pred 	%p<8>;
	.reg .b32 	%r<30>;
	.reg .b32 	%f<17>;
	.reg .b64 	%rd<18>;

	ld.param.u64 	%rd5, [_Z15ssl_cuda_kernelPKfPfiiiiS1_S1_i_param_0];
	ld.param.u64 	%rd6, [_Z15ssl_cuda_kernelPKfPfiiiiS1_S1_i_param_1];
	ld.param.u32 	%r11, [_Z15ssl_cuda_kernelPKfPfiiiiS1_S1_i_param_2];
	ld.param.u32 	%r12, [_Z15ssl_cuda_kernelPKfPfiiiiS1_S1_i_param_3];
	ld.param.u32 	%r9, [_Z15ssl_cuda_kernelPKfPfiiiiS1_S1_i_param_4];
	ld.param.u32 	%r10, [_Z15ssl_cuda_kernelPKfPfiiiiS1_S1_i_param_5];
	ld.param.u64 	%rd7, [_Z15ssl_cuda_kernelPKfPfiiiiS1_S1_i_param_6];
	ld.param.u64 	%rd8, [_Z15ssl_cuda_kernelPKfPfiiiiS1_S1_i_param_7];
	mul.lo.s32 	%r1, %r10, %r9;
	mul.lo.s32 	%r2, %r1, %r12;
	mov.u32 	%r13, %ctaid.x;
	mov.u32 	%r3, %ntid.x;
	mov.u32 	%r14, %tid.x;
	mad.lo.s32 	%r29, %r13, %r3, %r14;
	mul.lo.s32 	%r5, %r2, %r11;
	setp.ge.s32 	%p1, %r29, %r5;
	@%p1 bra 	$L__BB0_3;
	mov.u32 	%r15, %nctaid.x;
	mul.lo.s32 	%r6, %r15, %r3;
	cvta.to.global.u64 	%rd1, %rd7;
	cvta.to.global.u64 	%rd2, %rd8;
	cvta.to.global.u64 	%rd3, %rd5;
	cvta.to.global.u64 	%rd4, %rd6;
$L__BB0_2:
	rem.s32 	%r16, %r29, %r2;
	div.s32 	%r17, %r16, %r1;
	rem.s32 	%r18, %r29, %r1;
	div.s32 	%r19, %r18, %r10;
	rem.s32 	%r20, %r29, %r10;
	mul.wide.s32 	%rd9, %r17, 4;
	add.s64 	%rd10, %rd1, %rd9;
	ld.global.f32 	%f1, [%rd10];
	mov.f32 	%f2, 0f3F000000;
	copysign.f32 	%f3, %f1, %f2;
	add.rz.f32 	%f4, %f1, %f3;
	cvt.rzi.f32.f32 	%f5, %f4;
	cvt.rn.f32.s32 	%f6, %r19;
	add.f32 	%f7, %f5, %f6;
	cvt.rzi.s32.f32 	%r21, %f7;
	add.s64 	%rd11, %rd2, %rd9;
	ld.global.f32 	%f8, [%rd11];
	copysign.f32 	%f9, %f8, %f2;
	add.rz.f32 	%f10, %f8, %f9;
	cvt.rzi.f32.f32 	%f11, %f10;
	cvt.rn.f32.s32 	%f12, %r20;
	add.f32 	%f13, %f11, %f12;
	cvt.rzi.s32.f32 	%r22, %f13;
	setp.lt.s32 	%p2, %r21, %r9;
	or.b32  	%r23, %r22, %r21;
	setp.gt.s32 	%p3, %r23, -1;
	setp.lt.s32 	%p4, %r22, %r10;
	and.pred  	%p5, %p2, %p4;
	and.pred  	%p6, %p5, %p3;
	selp.u32 	%r24, 1, 0, %p6;
	cvt.rn.f32.u32 	%f14, %r24;
	sub.s32 	%r25, %r29, %r16;
	mad.lo.s32 	%r26, %r17, %r1, %r25;
	mad.lo.s32 	%r27, %r21, %r10, %r26;
	add.s32 	%r28, %r27, %r22;
	cvt.s64.s32 	%rd12, %r28;
	selp.b64 	%rd13, %rd12, 0, %p6;
	shl.b64 	%rd14, %rd13, 2;
	add.s64 	%rd15, %rd3, %rd14;
	ld.global.f32 	%f15, [%rd15];
	mul.f32 	%f16, %f15, %f14;
	mul.wide.s32 	%rd16, %r29, 4;
	add.s64 	%rd17, %rd4, %rd16;
	st.global.f32 	[%rd17], %f16;
	add.s32 	%r29, %r29, %r6;
	setp.lt.s32 	%p7, %r29, %r5;
	@%p7 bra 	$L__BB0_2;
$L__BB0_3:
	ret;

}
	// .globl	_Z20ssl_diff_cuda_kernelPKfPfiiiiS1_S1_i
.visible .entry _Z20ssl_diff_cuda_kernelPKfPfiiiiS1_S1_i(
	.param .u64 .ptr .align 1 _Z20ssl_diff_cuda_kernelPKfPfiiiiS1_S1_i_param_0,
	.param .u64 .ptr .align 1 _Z20ssl_diff_cuda_kernelPKfPfiiiiS1_S1_i_param_1,
	.param .u32 _Z20ssl_diff_cuda_kernelPKfPfiiiiS1_S1_i_param_2,
	.param .u32 _Z20ssl_diff_cuda_kernelPKfPfiiiiS1_S1_i_param_3,
	.param .u32 _Z20ssl_diff_cuda_kernelPKfPfiiiiS1_S1_i_param_4,
	.param .u32 _Z20ssl_diff_cuda_kernelPKfPfiiiiS1_S1_i_param_5,
	.param .u64 .ptr .align 1 _Z20ssl_diff_cuda_kernelPKfPfiiiiS1_S1_i_param_6,
	.param .u64 .ptr .align 1 _Z20ssl_diff_cuda_kernelPKfPfiiiiS1_S1_i_param_7,
	.param .u32 _Z20ssl_diff_cuda_kernelPKfPfiiiiS1_S1_i_param_8
)
{
	.reg .pred 	%p<8>;
	.reg .b32 	%r<30>;
	.reg .b32 	%f<17>;
	.reg .b64 	%rd<18>;

	ld.param.u64 	%rd5, [_Z20ssl_diff_cuda_kernelPKfPfiiiiS1_S1_i_param_0];
	ld.param.u64 	%rd6, [_Z20ssl_diff_cuda_kernelPKfPfiiiiS1_S1_i_param_1];
	ld.param.u32 	%r11, [_Z20ssl_diff_cuda_kernelPKfPfiiiiS1_S1_i_param_2];
	ld.param.u32 	%r12, [_Z20ssl_diff_cuda_kernelPKfPfiiiiS1_S1_i_param_3];
	ld.param.u32 	%r9, [_Z20ssl_diff_cuda_kernelPKfPfiiiiS1_S1_i_param_4];
	ld.param.u32 	%r10, [_Z20ssl_diff_cuda_kernelPKfPfiiiiS1_S1_i_param_5];
	ld.param.u64 	%rd7, [_Z20ssl_diff_cuda_kernelPKfPfiiiiS1_S1_i_param_6];
	ld.param.u64 	%rd8, [_Z20ssl_diff_cuda_kernelPKfPfiiiiS1_S1_i_param_7];
	mul.lo.s32 	%r1, %r10, %r9;
	mul.lo.s32 	%r2, %r1, %r12;
	mov.u32 	%r13, %ctaid.x;
	mov.u32 	%r3, %ntid.x;
	mov.u32 	%r14, %tid.x;
	mad.lo.s32 	%r29, %r13, %r3, %r14;
	mul.lo.s32 	%r5, %r2, %r11;
	setp.ge.s32 	%p1, %r29, %r5;
	@%p1 bra 	$L__BB1_3;
	mov.u32 	%r15, %nctaid.x;
	mul.lo.s32 	%r6, %r15, %r3;
	cvta.to.global.u64 	%rd1, %rd7;
	cvta.to.global.u64 	%rd2, %rd8;
	cvta.to.global.u64 	%rd3, %rd5;
	cvta.to.global.u64 	%rd4, %rd6;
$L__BB1_2:
	rem.s32 	%r16, %r29, %r2;
	div.s32 	%r17, %r16, %r1;
	rem.s32 	%r18, %r29, %r1;
	div.s32 	%r19, %r18, %r10;
	rem.s32 	%r20, %r29, %r10;
	mul.wide.s32 	%rd9, %r17, 4;
	add.s64 	%rd10, %rd1, %rd9;
	ld.global.f32 	%f1, [%rd10];
	mov.f32 	%f2, 0f3F000000;
	copysign.f32 	%f3, %f1, %f2;
	add.rz.f32 	%f4, %f1, %f3;
	cvt.rzi.f32.f32 	%f5, %f4;
	cvt.rn.f32.s32 	%f6, %r19;
	sub.f32 	%f7, %f6, %f5;
	cvt.rzi.s32.f32 	%r21, %f7;
	add.s64 	%rd11, %rd2, %rd9;
	ld.global.f32 	%f8, [%rd11];
	copysign.f32 	%f9, %f8, %f2;
	add.rz.f32 	%f10, %f8, %f9;
	cvt.rzi.f32.f32 	%f11, %f10;
	cvt.rn.f32.s32 	%f12, %r20;
	sub.f32 	%f13, %f12, %f11;
	cvt.rzi.s32.f32 	%r22, %f13;
	setp.lt.s32 	%p2, %r21, %r9;
	or.b32  	%r23, %r22, %r21;
	setp.gt.s32 	%p3, %r23, -1;
	setp.lt.s32 	%p4, %r22, %r10;
	and.pred  	%p5, %p2, %p4;
	and.pred  	%p6, %p5, %p3;
	selp.u32 	%r24, 1, 0, %p6;
	cvt.rn.f32.u32 	%f14, %r24;
	sub.s32 	%r25, %r29, %r16;
	mad.lo.s32 	%r26, %r17, %r1, %r25;
	mad.lo.s32 	%r27, %r21, %r10, %r26;
	add.s32 	%r28, %r27, %r22;
	cvt.s64.s32 	%rd12, %r28;
	selp.b64 	%rd13, %rd12, 0, %p6;
	shl.b64 	%rd14, %rd13, 2;
	add.s64 	%rd15, %rd3, %rd14;
	ld.global.f32 	%f15, [%rd15];
	mul.f32 	%f16, %f15, %f14;
	mul.wide.s32 	%rd16, %r29, 4;
	add.s64 	%rd17, %rd4, %rd16;
	st.global.f32 	[%rd17], %f16;
	add.s32 	%r29, %r29, %r6;
	setp.lt.s32 	%p7, %r29, %r5;
	@%p7 bra 	$L__BB1_2;
$L__BB1_3:
	ret;

}
	// .globl	_Z24ssl_off_diff_cuda_kernelPKfS0_iiiiPfS1_S1_S1_i
.visible .entry _Z24ssl_off_diff_cuda_kernelPKfS0_iiiiPfS1_S1_S1_i(
	.param .u64 .ptr .align 1 _Z24ssl_off_diff_cuda_kernelPKfS0_iiiiPfS1_S1_S1_i_param_0,
	.param .u64 .ptr .align 1 _Z24ssl_off_diff_cuda_kernelPKfS0_iiiiPfS1_S1_S1_i_param_1,
	.param .u32 _Z24ssl_off_diff_cuda_kernelPKfS0_iiiiPfS1_S1_S1_i_param_2,
	.param .u32 _Z24ssl_off_diff_cuda_kernelPKfS0_iiiiPfS1_S1_S1_i_param_3,
	.param .u32 _Z24ssl_off_diff_cuda_kernelPKfS0_iiiiPfS1_S1_S1_i_param_4,
	.param .u32 _Z24ssl_off_diff_cuda_kernelPKfS0_iiiiPfS1_S1_S1_i_param_5,
	.param .u64 .ptr .align 1 _Z24ssl_off_diff_cuda_kernelPKfS0_iiiiPfS1_S1_S1_i_param_6,
	.param .u64 .ptr .align 1 _Z24ssl_off_diff_cuda_kernelPKfS0_iiiiPfS1_S1_S1_i_param_7,
	.param .u64 .ptr .align 1 _Z24ssl_off_diff_cuda_kernelPKfS0_iiiiPfS1_S1_S1_i_param_8,
	.param .u64 .ptr .align 1 _Z24ssl_off_diff_cuda_kernelPKfS0_iiiiPfS1_S1_S1_i_param_9,
	.param .u32 _Z24ssl_off_diff_cuda_kernelPKfS0_iiiiPfS1_S1_S1_i_param_10
)
{
	.reg .pred 	%p<28>;
	.reg .b32 	%r<41>;
	.reg .b32 	%f<48>;
	.reg .b64 	%rd<40>;
	.reg .b64 	%fd<16>;

	ld.param.u64 	%rd3, [_Z24ssl_off_diff_cuda_kernelPKfS0_iiiiPfS1_S1_S1_i_param_0];
	ld.param.u32 	%r15, [_Z24ssl_off_diff_cuda_kernelPKfS0_iiiiPfS1_S1_S1_i_param_2];
	ld.param.u32 	%r16, [_Z24ssl_off_diff_cuda_kernelPKfS0_iiiiPfS1_S1_S1_i_param_3];
	ld.param.u32 	%r13, [_Z24ssl_off_diff_cuda_kernelPKfS0_iiiiPfS1_S1_S1_i_param_4];
	ld.param.u32 	%r14, [_Z24ssl_off_diff_cuda_kernelPKfS0_iiiiPfS1_S1_S1_i_param_5];
	ld.param.u64 	%rd7, [_Z24ssl_off_diff_cuda_kernelPKfS0_iiiiPfS1_S1_S1_i_param_8];
	mul.lo.s32 	%r1, %r14, %r13;
	mul.lo.s32 	%r2, %r1, %r16;
	mov.u32 	%r17, %ctaid.x;
	mov.u32 	%r3, %ntid.x;
	mov.u32 	%r18, %tid.x;
	mad.lo.s32 	%r40, %r17, %r3, %r18;
	mul.lo.s32 	%r5, %r2, %r15;
	setp.ge.s32 	%p7, %r40, %r5;
	@%p7 bra 	$L__BB2_7;
	mov.u32 	%r19, %nctaid.x;
	mul.lo.s32 	%r6, %r19, %r3;
	cvta.to.global.u64 	%rd1, %rd3;
	cvta.to.global.u64 	%rd2, %rd7;
$L__BB2_2:
	ld.param.u64 	%rd38, [_Z24ssl_off_diff_cuda_kernelPKfS0_iiiiPfS1_S1_S1_i_param_7];
	ld.param.u64 	%rd37, [_Z24ssl_off_diff_cuda_kernelPKfS0_iiiiPfS1_S1_S1_i_param_6];
	rem.s32 	%r8, %r40, %r2;
	div.s32 	%r9, %r8, %r1;
	rem.s32 	%r20, %r40, %r1;
	div.s32 	%r21, %r20, %r14;
	mul.lo.s32 	%r22, %r21, %r14;
	sub.s32 	%r23, %r20, %r22;
	cvt.rn.f32.s32 	%f3, %r21;
	cvta.to.global.u64 	%rd9, %rd37;
	mul.wide.s32 	%rd10, %r9, 4;
	add.s64 	%rd11, %rd9, %rd10;
	ld.global.f32 	%f4, [%rd11];
	add.f32 	%f1, %f4, %f3;
	cvt.rzi.s32.f32 	%r24, %f1;
	cvt.rn.f32.s32 	%f5, %r23;
	cvta.to.global.u64 	%rd12, %rd38;
	add.s64 	%rd13, %rd12, %rd10;
	ld.global.f32 	%f6, [%rd13];
	add.f32 	%f2, %f6, %f5;
	cvt.rzi.s32.f32 	%r25, %f2;
	setp.gt.s32 	%p9, %r24, -1;
	setp.lt.s32 	%p10, %r24, %r13;
	and.pred  	%p1, %p9, %p10;
	not.pred 	%p11, %p1;
	setp.gt.s32 	%p12, %r24, -2;
	add.s32 	%r26, %r24, 1;
	setp.lt.s32 	%p13, %r26, %r13;
	and.pred  	%p2, %p12, %p13;
	setp.lt.s32 	%p14, %r25, -1;
	mov.pred 	%p26, 0;
	or.pred  	%p15, %p11, %p14;
	@%p15 bra 	$L__BB2_4;
	add.s32 	%r27, %r25, 1;
	setp.lt.s32 	%p26, %r27, %r14;
$L__BB2_4:
	setp.lt.s32 	%p17, %r25, -1;
	not.pred 	%p18, %p2;
	mov.pred 	%p27, 0;
	or.pred  	%p19, %p18, %p17;
	@%p19 bra 	$L__BB2_6;
	add.s32 	%r28, %r25, 1;
	setp.lt.s32 	%p27, %r28, %r14;
$L__BB2_6:
	ld.param.u64 	%rd39, [_Z24ssl_off_diff_cuda_kernelPKfS0_iiiiPfS1_S1_S1_i_param_9];
	ld.param.u64 	%rd36, [_Z24ssl_off_diff_cuda_kernelPKfS0_iiiiPfS1_S1_S1_i_param_1];
	cvt.rn.f32.s32 	%f7, %r24;
	sub.f32 	%f8, %f1, %f7;
	mov.f32 	%f9, 0f3F800000;
	sub.f32 	%f10, %f9, %f8;
	cvt.rn.f32.s32 	%f11, %r25;
	sub.f32 	%f12, %f2, %f11;
	sub.f32 	%f13, %f9, %f12;
	setp.lt.s32 	%p20, %r25, %r14;
	setp.gt.s32 	%p21, %r25, -1;
	and.pred  	%p22, %p21, %p20;
	and.pred  	%p23, %p1, %p22;
	and.pred  	%p24, %p2, %p22;
	sub.s32 	%r29, %r40, %r8;
	mad.lo.s32 	%r30, %r9, %r1, %r29;
	selp.u32 	%r31, 1, 0, %p23;
	cvt.rn.f32.u32 	%f14, %r31;
	mad.lo.s32 	%r32, %r24, %r14, %r30;
	add.s32 	%r33, %r32, %r25;
	cvt.s64.s32 	%rd14, %r33;
	selp.b64 	%rd15, %rd14, 0, %p23;
	cvta.to.global.u64 	%rd16, %rd36;
	shl.b64 	%rd17, %rd15, 2;
	add.s64 	%rd18, %rd16, %rd17;
	ld.global.f32 	%f15, [%rd18];
	mul.f32 	%f16, %f15, %f14;
	mul.f32 	%f17, %f13, %f16;
	cvt.f64.f32 	%fd1, %f17;
	selp.u32 	%r34, 1, 0, %p24;
	cvt.rn.f32.u32 	%f18, %r34;
	add.s32 	%r35, %r33, %r14;
	cvt.s64.s32 	%rd19, %r35;
	selp.b64 	%rd20, %rd19, 0, %p24;
	shl.b64 	%rd21, %rd20, 2;
	add.s64 	%rd22, %rd16, %rd21;
	ld.global.f32 	%f19, [%rd22];
	mul.f32 	%f20, %f19, %f18;
	mul.f32 	%f21, %f13, %f20;
	cvt.f64.f32 	%fd2, %f21;
	sub.f64 	%fd3, %fd2, %fd1;
	selp.u32 	%r36, 1, 0, %p26;
	cvt.rn.f32.u32 	%f22, %r36;
	add.s32 	%r37, %r33, 1;
	cvt.s64.s32 	%rd23, %r37;
	selp.b64 	%rd24, %rd23, 0, %p26;
	shl.b64 	%rd25, %rd24, 2;
	add.s64 	%rd26, %rd16, %rd25;
	ld.global.f32 	%f23, [%rd26];
	mul.f32 	%f24, %f23, %f22;
	mul.f32 	%f25, %f12, %f24;
	cvt.f64.f32 	%fd4, %f25;
	sub.f64 	%fd5, %fd3, %fd4;
	selp.u32 	%r38, 1, 0, %p27;
	cvt.rn.f32.u32 	%f26, %r38;
	add.s32 	%r39, %r37, %r14;
	cvt.s64.s32 	%rd27, %r39;
	selp.b64 	%rd28, %rd27, 0, %p27;
	shl.b64 	%rd29, %rd28, 2;
	add.s64 	%rd30, %rd16, %rd29;
	ld.global.f32 	%f27, [%rd30];
	mul.f32 	%f28, %f27, %f26;
	mul.f32 	%f29, %f12, %f28;
	cvt.f64.f32 	%fd6, %f29;
	add.f64 	%fd7, %fd5, %fd6;
	cvt.rn.f32.f64 	%f30, %fd7;
	mul.wide.s32 	%rd31, %r40, 4;
	add.s64 	%rd32, %rd1, %rd31;
	ld.global.f32 	%f31, [%rd32];
	mul.f32 	%f32, %f31, %f30;
	add.s64 	%rd33, %rd2, %rd31;
	st.global.f32 	[%rd33], %f32;
	ld.global.f32 	%f33, [%rd18];
	mul.f32 	%f34, %f33, %f14;
	mul.f32 	%f35, %f10, %f34;
	cvt.f64.f32 	%fd8, %f35;
	ld.global.f32 	%f36, [%rd22];
	mul.f32 	%f37, %f36, %f18;
	mul.f32 	%f38, %f8, %f37;
	cvt.f64.f32 	%fd9, %f38;
	neg.f64 	%fd10, %fd9;
	sub.f64 	%fd11, %fd10, %fd8;
	ld.global.f32 	%f39, [%rd26];
	mul.f32 	%f40, %f39, %f22;
	mul.f32 	%f41, %f10, %f40;
	cvt.f64.f32 	%fd12, %f41;
	add.f64 	%fd13, %fd11, %fd12;
	ld.global.f32 	%f42, [%rd30];
	mul.f32 	%f43, %f42, %f26;
	mul.f32 	%f44, %f8, %f43;
	cvt.f64.f32 	%fd14, %f44;
	add.f64 	%fd15, %fd13, %fd14;
	cvt.rn.f32.f64 	%f45, %fd15;
	ld.global.f32 	%f46, [%rd32];
	mul.f32 	%f47, %f46, %f45;
	cvta.to.global.u64 	%rd34, %rd39;
	add.s64 	%rd35, %rd34, %rd31;
	st.global.f32 	[%rd35], %f47;
	add.s32 	%r40, %r40, %r6;
	setp.lt.s32 	%p25, %r40, %r5;
	@%p25 bra 	$L__BB2_2;
$L__BB2_7:
	ret;

}


// ===== COMPILED SASS (sm_100) =====

	.target	sm_100

	.elftype	@"ET_EXEC"


//--------------------- .note.nv.tkinfo           --------------------------
	.section	.note.nv.tkinfo,"",@"SHT_NOTE"
	.sectionflags	@"SHF_NOTE_NV_TKINFO"
	.tkinfo
        /*0018*/ 	.word	0x00000002
        /*0030*/ 	.string	""
        /*0030*/ 	.string	"ptxas"
        /*0030*/ 	.string	"Cuda compilation tools, release 13.0, V13.0.88"
        /*0030*/ 	.string	"Build cuda_13.0.r13.0/compiler.36424714_0"
        /*0030*/ 	.string	"-arch sm_100 -m 64 "



//--------------------- .note.nv.cuinfo           --------------------------
	.section	.note.nv.cuinfo,"",@"SHT_NOTE"
	.sectionflags	@"SHF_NOTE_NV_CUINFO"
        /*0018*/ 	.short	0x0002
        /*001a*/ 	.short	0x0064
        /*001c*/ 	.short	0x0082
	.zero		2


//--------------------- .nv.info                  --------------------------
	.section	.nv.info,"",@"SHT_CUDA_INFO"
	.align	4


	//----- nvinfo : EIATTR_REGCOUNT
	.align		4
        /*0000*/ 	.byte	0x04, 0x2f
        /*0002*/ 	.short	(.L_1 - .L_0)
	.align		4
.L_0:
        /*0004*/ 	.word	index@(_Z15ssl_cuda_kernelPKfPfiiiiS1_S1_i)
        /*0008*/ 	.word	0x0000001f


	//----- nvinfo : EIATTR_FRAME_SIZE
	.align		4
.L_1:
        /*000c*/ 	.byte	0x04, 0x11
        /*000e*/ 	.short	(.L_3 - .L_2)
	.align		4
.L_2:
        /*0010*/ 	.word	index@(_Z15ssl_cuda_kernelPKfPfiiiiS1_S1_i)
        /*0014*/ 	.word	0x00000000


	//----- nvinfo : EIATTR_REGCOUNT
	.align		4
.L_3:
        /*0018*/ 	.byte	0x04, 0x2f
        /*001a*/ 	.short	(.L_5 - .L_4)
	.align		4
.L_4:
        /*001c*/ 	.word	index@(_Z20ssl_diff_cuda_kernelPKfPfiiiiS1_S1_i)
        /*0020*/ 	.word	0x0000001f


	//----- nvinfo : EIATTR_FRAME_SIZE
	.align		4
.L_5:
        /*0024*/ 	.byte	0x04, 0x11
        /*0026*/ 	.short	(.L_7 - .L_6)
	.align		4
.L_6:
        /*0028*/ 	.word	index@(_Z20ssl_diff_cuda_kernelPKfPfiiiiS1_S1_i)
        /*002c*/ 	.word	0x00000000


	//----- nvinfo : EIATTR_REGCOUNT
	.align		4
.L_7:
        /*0030*/ 	.byte	0x04, 0x2f
        /*0032*/ 	.short	(.L_9 - .L_8)
	.align		4
.L_8:
        /*0034*/ 	.word	index@(_Z24ssl_off_diff_cuda_kernelPKfS0_iiiiPfS1_S1_S1_i)
        /*0038*/ 	.word	0x00000020


	//----- nvinfo : EIATTR_FRAME_SIZE
	.align		4
.L_9:
        /*003c*/ 	.byte	0x04, 0x11
        /*003e*/ 	.short	(.L_11 - .L_10)
	.align		4
.L_10:
        /*0040*/ 	.word	index@(_Z24ssl_off_diff_cuda_kernelPKfS0_iiiiPfS1_S1_S1_i)
        /*0044*/ 	.word	0x00000000


	//----- nvinfo : EIATTR_MIN_STACK_SIZE
	.align		4
.L_11:
        /*0048*/ 	.byte	0x04, 0x12
        /*004a*/ 	.short	(.L_13 - .L_12)
	.align		4
.L_12:
        /*004c*/ 	.word	index@(_Z24ssl_off_diff_cuda_kernelPKfS0_iiiiPfS1_S1_S1_i)
        /*0050*/ 	.word	0x00000000


	//----- nvinfo : EIATTR_MIN_STACK_SIZE
	.align		4
.L_13:
        /*0054*/ 	.byte	0x04, 0x12
        /*0056*/ 	.short	(.L_15 - .L_14)
	.align		4
.L_14:
        /*0058*/ 	.word	index@(_Z20ssl_diff_cuda_kernelPKfPfiiiiS1_S1_i)
        /*005c*/ 	.word	0x00000000


	//----- nvinfo : EIATTR_MIN_STACK_SIZE
	.align		4
.L_15:
        /*0060*/ 	.byte	0x04, 0x12
        /*0062*/ 	.short	(.L_17 - .L_16)
	.align		4
.L_16:
        /*0064*/ 	.word	index@(_Z15ssl_cuda_kernelPKfPfiiiiS1_S1_i)
        /*0068*/ 	.word	0x00000000
.L_17:


//--------------------- .nv.compat                --------------------------
	.section	.nv.compat,"",@"SHT_CUDA_COMPAT_INFO"
	.align	4
        /*0000*/ 	.byte	0x02, 0x09, 0x00, 0x00, 0x02, 0x02, 0x01, 0x00, 0x02, 0x05, 0x05, 0x00, 0x03, 0x07, 0x01, 0x01
        /*0010*/ 	.byte	0x02, 0x03, 0x00, 0x00, 0x02, 0x06, 0x01, 0x00, 0x04, 0x0b, 0x08, 0x00, 0x01, 0x00, 0x00, 0x00
        /*0020*/ 	.byte	0x00, 0x00, 0x00, 0x00


//--------------------- .nv.info._Z24ssl_off_diff_cuda_kernelPKfS0_iiiiPfS1_S1_S1_i --------------------------
	.section	.nv.info._Z24ssl_off_diff_cuda_kernelPKfS0_iiiiPfS1_S1_S1_i,"",@"SHT_CUDA_INFO"
	.sectionflags	@""
	.align	4


	//----- nvinfo : EIATTR_CUDA_API_VERSION
	.align		4
        /*0000*/ 	.byte	0x04, 0x37
        /*0002*/ 	.short	(.L_19 - .L_18)
.L_18:
        /*0004*/ 	.word	0x00000082


	//----- nvinfo : EIATTR_KPARAM_INFO
	.align		4
.L_19:
        /*0008*/ 	.byte	0x04, 0x17
        /*000a*/ 	.short	(.L_21 - .L_20)
.L_20:
        /*000c*/ 	.word	0x00000000
        /*0010*/ 	.short	0x000a
        /*0012*/ 	.short	0x0040
        /*0014*/ 	.byte	0x00, 0xf0, 0x11, 0x00


	//----- nvinfo : EIATTR_KPARAM_INFO
	.align		4
.L_21:
        /*0018*/ 	.byte	0x04, 0x17
        /*001a*/ 	.short	(.L_23 - .L_22)
.L_22:
        /*001c*/ 	.word	0x00000000
        /*0020*/ 	.short	0x0009
        /*0022*/ 	.short	0x0038
        /*0024*/ 	.byte	0x00, 0xf5, 0x21, 0x00


	//----- nvinfo : EIATTR_KPARAM_INFO
	.align		4
.L_23:
        /*0028*/ 	.byte	0x04, 0x17
        /*002a*/ 	.short	(.L_25 - .L_24)
.L_24:
        /*002c*/ 	.word	0x00000000
        /*0030*/ 	.short	0x0008
        /*0032*/ 	.short	0x0030
        /*0034*/ 	.byte	0x00, 0xf5, 0x21, 0x00


	//----- nvinfo : EIATTR_KPARAM_INFO
	.align		4
.L_25:
        /*0038*/ 	.byte	0x04, 0x17
        /*003a*/ 	.short	(.L_27 - .L_26)
.L_26:
        /*003c*/ 	.word	0x00000000
        /*0040*/ 	.short	0x0007
        /*0042*/ 	.short	0x0028
        /*0044*/ 	.byte	0x00, 0xf5, 0x21, 0x00


	//----- nvinfo : EIATTR_KPARAM_INFO
	.align		4
.L_27:
        /*0048*/ 	.byte	0x04, 0x17
        /*004a*/ 	.short	(.L_29 - .L_28)
.L_28:
        /*004c*/ 	.word	0x00000000
        /*0050*/ 	.short	0x0006
        /*0052*/ 	.short	0x0020
        /*0054*/ 	.byte	0x00, 0xf5, 0x21, 0x00


	//----- nvinfo : EIATTR_KPARAM_INFO
	.align		4
.L_29:
        /*0058*/ 	.byte	0x04, 0x17
        /*005a*/ 	.short	(.L_31 - .L_30)
.L_30:
        /*005c*/ 	.word	0x00000000
        /*0060*/ 	.short	0x0005
        /*0062*/ 	.short	0x001c
        /*0064*/ 	.byte	0x00, 0xf0, 0x11, 0x00


	//----- nvinfo : EIATTR_KPARAM_INFO
	.align		4
.L_31:
        /*0068*/ 	.byte	0x04, 0x17
        /*006a*/ 	.short	(.L_33 - .L_32)
.L_32:
        /*006c*/ 	.word	0x00000000
        /*0070*/ 	.short	0x0004
        /*0072*/ 	.short	0x0018
        /*0074*/ 	.byte	0x00, 0xf0, 0x11, 0x00


	//----- nvinfo : EIATTR_KPARAM_INFO
	.align		4
.L_33:
        /*0078*/ 	.byte	0x04, 0x17
        /*007a*/ 	.short	(.L_35 - .L_34)
.L_34:
        /*007c*/ 	.word	0x00000000
        /*0080*/ 	.short	0x0003
        /*0082*/ 	.short	0x0014
        /*0084*/ 	.byte	0x00, 0xf0, 0x11, 0x00


	//----- nvinfo : EIATTR_KPARAM_INFO
	.align		4
.L_35:
        /*0088*/ 	.byte	0x04, 0x17
        /*008a*/ 	.short	(.L_37 - .L_36)
.L_36:
        /*008c*/ 	.word	0x00000000
        /*0090*/ 	.short	0x0002
        /*0092*/ 	.short	0x0010
        /*0094*/ 	.byte	0x00, 0xf0, 0x11, 0x00


	//----- nvinfo : EIATTR_KPARAM_INFO
	.align		4
.L_37:
        /*0098*/ 	.byte	0x04, 0x17
        /*009a*/ 	.short	(.L_39 - .L_38)
.L_38:
        /*009c*/ 	.word	0x00000000
        /*00a0*/ 	.short	0x0001
        /*00a2*/ 	.short	0x0008
        /*00a4*/ 	.byte	0x00, 0xf5, 0x21, 0x00


	//----- nvinfo : EIATTR_KPARAM_INFO
	.align		4
.L_39:
        /*00a8*/ 	.byte	0x04, 0x17
        /*00aa*/ 	.short	(.L_41 - .L_40)
.L_40:
        /*00ac*/ 	.word	0x00000000
        /*00b0*/ 	.short	0x0000
        /*00b2*/ 	.short	0x0000
        /*00b4*/ 	.byte	0x00, 0xf5, 0x21, 0x00


	//----- nvinfo : EIATTR_SPARSE_MMA_MASK
	.align		4
.L_41:
        /*00b8*/ 	.byte	0x03, 0x50
        /*00ba*/ 	.short	0x0000


	//----- nvinfo : EIATTR_MAXREG_COUNT
	.align		4
        /*00bc*/ 	.byte	0x03, 0x1b
        /*00be*/ 	.short	0x00ff


	//----- nvinfo : EIATTR_MERCURY_ISA_VERSION
	.align		4
        /*00c0*/ 	.byte	0x03, 0x5f
        /*00c2*/ 	.short	0x0101


	//----- nvinfo : EIATTR_VRC_CTA_INIT_COUNT
	.align		4
        /*00c4*/ 	.byte	0x02, 0x4a
	.zero		1
	.zero		1


	//----- nvinfo : EIATTR_EXIT_INSTR_OFFSETS
	.align		4
        /*00c8*/ 	.byte	0x04, 0x1c
        /*00ca*/ 	.short	(.L_43 - .L_42)


	//   ....[0]....
.L_42:
        /*00cc*/ 	.word	0x000000b0


	//   ....[1]....
        /*00d0*/ 	.word	0x00000e40


	//----- nvinfo : EIATTR_CRS_STACK_SIZE
	.align		4
.L_43:
        /*00d4*/ 	.byte	0x04, 0x1e
        /*00d6*/ 	.short	(.L_45 - .L_44)
.L_44:
        /*00d8*/ 	.word	0x00000000


	//----- nvinfo : EIATTR_CBANK_PARAM_SIZE
	.align		4
.L_45:
        /*00dc*/ 	.byte	0x03, 0x19
        /*00de*/ 	.short	0x0044


	//----- nvinfo : EIATTR_PARAM_CBANK
	.align		4
        /*00e0*/ 	.byte	0x04, 0x0a
        /*00e2*/ 	.short	(.L_47 - .L_46)
	.align		4
.L_46:
        /*00e4*/ 	.word	index@(.nv.constant0._Z24ssl_off_diff_cuda_kernelPKfS0_iiiiPfS1_S1_S1_i)
        /*00e8*/ 	.short	0x0380
        /*00ea*/ 	.short	0x0044


	//----- nvinfo : EIATTR_SW_WAR
	.align		4
.L_47:
        /*00ec*/ 	.byte	0x04, 0x36
        /*00ee*/ 	.short	(.L_49 - .L_48)
.L_48:
        /*00f0*/ 	.word	0x00000008
.L_49:


//--------------------- .nv.info._Z20ssl_diff_cuda_kernelPKfPfiiiiS1_S1_i --------------------------
	.section	.nv.info._Z20ssl_diff_cuda_kernelPKfPfiiiiS1_S1_i,"",@"SHT_CUDA_INFO"
	.sectionflags	@""
	.align	4


	//----- nvinfo : EIATTR_CUDA_API_VERSION
	.align		4
        /*0000*/ 	.byte	0x04, 0x37
        /*0002*/ 	.short	(.L_51 - .L_50)
.L_50:
        /*0004*/ 	.word	0x00000082


	//----- nvinfo : EIATTR_KPARAM_INFO
	.align		4
.L_51:
        /*0008*/ 	.byte	0x04, 0x17
        /*000a*/ 	.short	(.L_53 - .L_52)
.L_52:
        /*000c*/ 	.word	0x00000000
        /*0010*/ 	.short	0x0008
        /*0012*/ 	.short	0x0030
        /*0014*/ 	.byte	0x00, 0xf0, 0x11, 0x00


	//----- nvinfo : EIATTR_KPARAM_INFO
	.align		4
.L_53:
        /*0018*/ 	.byte	0x04, 0x17
        /*001a*/ 	.short	(.L_55 - .L_54)
.L_54:
        /*001c*/ 	.word	0x00000000
        /*0020*/ 	.short	0x0007
        /*0022*/ 	.short	0x0028
        /*0024*/ 	.byte	0x00, 0xf5, 0x21, 0x00


	//----- nvinfo : EIATTR_KPARAM_INFO
	.align		4
.L_55:
        /*0028*/ 	.byte	0x04, 0x17
        /*002a*/ 	.short	(.L_57 - .L_56)
.L_56:
        /*002c*/ 	.word	0x00000000
        /*0030*/ 	.short	0x0006
        /*0032*/ 	.short	0x0020
        /*0034*/ 	.byte	0x00, 0xf5, 0x21, 0x00


	//----- nvinfo : EIATTR_KPARAM_INFO
	.align		4
.L_57:
        /*0038*/ 	.byte	0x04, 0x17
        /*003a*/ 	.short	(.L_59 - .L_58)
.L_58:
        /*003c*/ 	.word	0x00000000
        /*0040*/ 	.short	0x0005
        /*0042*/ 	.short	0x001c
        /*0044*/ 	.byte	0x00, 0xf0, 0x11, 0x00


	//----- nvinfo : EIATTR_KPARAM_INFO
	.align		4
.L_59:
        /*0048*/ 	.byte	0x04, 0x17
        /*004a*/ 	.short	(.L_61 - .L_60)
.L_60:
        /*004c*/ 	.word	0x00000000
        /*0050*/ 	.short	0x0004
        /*0052*/ 	.short	0x0018
        /*0054*/ 	.byte	0x00, 0xf0, 0x11, 0x00


	//----- nvinfo : EIATTR_KPARAM_INFO
	.align		4
.L_61:
        /*0058*/ 	.byte	0x04, 0x17
        /*005a*/ 	.short	(.L_63 - .L_62)
.L_62:
        /*005c*/ 	.word	0x00000000
        /*0060*/ 	.short	0x0003
        /*0062*/ 	.short	0x0014
        /*0064*/ 	.byte	0x00, 0xf0, 0x11, 0x00


	//----- nvinfo : EIATTR_KPARAM_INFO
	.align		4
.L_63:
        /*0068*/ 	.byte	0x04, 0x17
        /*006a*/ 	.short	(.L_65 - .L_64)
.L_64:
        /*006c*/ 	.word	0x00000000
        /*0070*/ 	.short	0x0002
        /*0072*/ 	.short	0x0010
        /*0074*/ 	.byte	0x00, 0xf0, 0x11, 0x00


	//----- nvinfo : EIATTR_KPARAM_INFO
	.align		4
.L_65:
        /*0078*/ 	.byte	0x04, 0x17
        /*007a*/ 	.short	(.L_67 - .L_66)
.L_66:
        /*007c*/ 	.word	0x00000000
        /*0080*/ 	.short	0x0001
        /*0082*/ 	.short	0x0008
        /*0084*/ 	.byte	0x00, 0xf5, 0x21, 0x00


	//----- nvinfo : EIATTR_KPARAM_INFO
	.align		4
.L_67:
        /*0088*/ 	.byte	0x04, 0x17
        /*008a*/ 	.short	(.L_69 - .L_68)
.L_68:
        /*008c*/ 	.word	0x00000000
        /*0090*/ 	.short	0x0000
        /*0092*/ 	.short	0x0000
        /*0094*/ 	.byte	0x00, 0xf5, 0x21, 0x00


	//----- nvinfo : EIATTR_SPARSE_MMA_MASK
	.align		4
.L_69:
        /*0098*/ 	.byte	0x03, 0x50
        /*009a*/ 	.short	0x0000


	//----- nvinfo : EIATTR_MAXREG_COUNT
	.align		4
        /*009c*/ 	.byte	0x03, 0x1b
        /*009e*/ 	.short	0x00ff


	//----- nvinfo : EIATTR_MERCURY_ISA_VERSION
	.align		4
        /*00a0*/ 	.byte	0x03, 0x5f
        /*00a2*/ 	.short	0x0101


	//----- nvinfo : EIATTR_VRC_CTA_INIT_COUNT
	.align		4
        /*00a4*/ 	.byte	0x02, 0x4a
	.zero		1
	.zero		1


	//----- nvinfo : EIATTR_EXIT_INSTR_OFFSETS
	.align		4
        /*00a8*/ 	.byte	0x04, 0x1c
        /*00aa*/ 	.short	(.L_71 - .L_70)


	//   ....[0]....
.L_70:
        /*00ac*/ 	.word	0x000000b0


	//   ....[1]....
        /*00b0*/ 	.word	0x00000950


	//----- nvinfo : EIATTR_CRS_STACK_SIZE
	.align		4
.L_71:
        /*00b4*/ 	.byte	0x04, 0x1e
        /*00b6*/ 	.short	(.L_73 - .L_72)
.L_72:
        /*00b8*/ 	.word	0x00000000


	//----- nvinfo : EIATTR_CBANK_PARAM_SIZE
	.align		4
.L_73:
        /*00bc*/ 	.byte	0x03, 0x19
        /*00be*/ 	.short	0x0034


	//----- nvinfo : EIATTR_PARAM_CBANK
	.align		4
        /*00c0*/ 	.byte	0x04, 0x0a
        /*00c2*/ 	.short	(.L_75 - .L_74)
	.align		4
.L_74:
        /*00c4*/ 	.word	index@(.nv.constant0._Z20ssl_diff_cuda_kernelPKfPfiiiiS1_S1_i)
        /*00c8*/ 	.short	0x0380
        /*00ca*/ 	.short	0x0034


	//----- nvinfo : EIATTR_SW_WAR
	.align		4
.L_75:
        /*00cc*/ 	.byte	0x04, 0x36
        /*00ce*/ 	.short	(.L_77 - .L_76)
.L_76:
        /*00d0*/ 	.word	0x00000008
.L_77:


//--------------------- .nv.info._Z15ssl_cuda_kernelPKfPfiiiiS1_S1_i --------------------------
	.section	.nv.info._Z15ssl_cuda_kernelPKfPfiiiiS1_S1_i,"",@"SHT_CUDA_INFO"
	.sectionflags	@""
	.align	4


	//----- nvinfo : EIATTR_CUDA_API_VERSION
	.align		4
        /*0000*/ 	.byte	0x04, 0x37
        /*0002*/ 	.short	(.L_79 - .L_78)
.L_78:
        /*0004*/ 	.word	0x00000082


	//----- nvinfo : EIATTR_KPARAM_INFO
	.align		4
.L_79:
        /*0008*/ 	.byte	0x04, 0x17
        /*000a*/ 	.short	(.L_81 - .L_80)
.L_80:
        /*000c*/ 	.word	0x00000000
        /*0010*/ 	.short	0x0008
        /*0012*/ 	.short	0x0030
        /*0014*/ 	.byte	0x00, 0xf0, 0x11, 0x00


	//----- nvinfo : EIATTR_KPARAM_INFO
	.align		4
.L_81:
        /*0018*/ 	.byte	0x04, 0x17
        /*001a*/ 	.short	(.L_83 - .L_82)
.L_82:
        /*001c*/ 	.word	0x00000000
        /*0020*/ 	.short	0x0007
        /*0022*/ 	.short	0x0028
        /*0024*/ 	.byte	0x00, 0xf5, 0x21, 0x00


	//----- nvinfo : EIATTR_KPARAM_INFO
	.align		4
.L_83:
        /*0028*/ 	.byte	0x04, 0x17
        /*002a*/ 	.short	(.L_85 - .L_84)
.L_84:
        /*002c*/ 	.word	0x00000000
        /*0030*/ 	.short	0x0006
        /*0032*/ 	.short	0x0020
        /*0034*/ 	.byte	0x00, 0xf5, 0x21, 0x00


	//----- nvinfo : EIATTR_KPARAM_INFO
	.align		4
.L_85:
        /*0038*/ 	.byte	0x04, 0x17
        /*003a*/ 	.short	(.L_87 - .L_86)
.L_86:
        /*003c*/ 	.word	0x00000000
        /*0040*/ 	.short	0x0005
        /*0042*/ 	.short	0x001c
        /*0044*/ 	.byte	0x00, 0xf0, 0x11, 0x00


	//----- nvinfo : EIATTR_KPARAM_INFO
	.align		4
.L_87:
        /*0048*/ 	.byte	0x04, 0x17
        /*004a*/ 	.short	(.L_89 - .L_88)
.L_88:
        /*004c*/ 	.word	0x00000000
        /*0050*/ 	.short	0x0004
        /*0052*/ 	.short	0x0018
        /*0054*/ 	.byte	0x00, 0xf0, 0x11, 0x00


	//----- nvinfo : EIATTR_KPARAM_INFO
	.align		4
.L_89:
        /*0058*/ 	.byte	0x04, 0x17
        /*005a*/ 	.short	(.L_91 - .L_90)
.L_90:
        /*005c*/ 	.word	0x00000000
        /*0060*/ 	.short	0x0003
        /*0062*/ 	.short	0x0014
        /*0064*/ 	.byte	0x00, 0xf0, 0x11, 0x00


	//----- nvinfo : EIATTR_KPARAM_INFO
	.align		4
.L_91:
        /*0068*/ 	.byte	0x04, 0x17
        /*006a*/ 	.short	(.L_93 - .L_92)
.L_92:
        /*006c*/ 	.word	0x00000000
        /*0070*/ 	.short	0x0002
        /*0072*/ 	.short	0x0010
        /*0074*/ 	.byte	0x00, 0xf0, 0x11, 0x00


	//----- nvinfo : EIATTR_KPARAM_INFO
	.align		4
.L_93:
        /*0078*/ 	.byte	0x04, 0x17
        /*007a*/ 	.short	(.L_95 - .L_94)
.L_94:
        /*007c*/ 	.word	0x00000000
        /*0080*/ 	.short	0x0001
        /*0082*/ 	.short	0x0008
        /*0084*/ 	.byte	0x00, 0xf5, 0x21, 0x00


	//----- nvinfo : EIATTR_KPARAM_INFO
	.align		4
.L_95:
        /*0088*/ 	.byte	0x04, 0x17
        /*008a*/ 	.short	(.L_97 - .L_96)
.L_96:
        /*008c*/ 	.word	0x00000000
        /*0090*/ 	.short	0x0000
        /*0092*/ 	.short	0x0000
        /*0094*/ 	.byte	0x00, 0xf5, 0x21, 0x00


	//----- nvinfo : EIATTR_SPARSE_MMA_MASK
	.align		4
.L_97:
        /*0098*/ 	.byte	0x03, 0x50
        /*009a*/ 	.short	0x0000


	//----- nvinfo : EIATTR_MAXREG_COUNT
	.align		4
        /*009c*/ 	.byte	0x03, 0x1b
        /*009e*/ 	.short	0x00ff


	//----- nvinfo : EIATTR_MERCURY_ISA_VERSION
	.align		4
        /*00a0*/ 	.byte	0x03, 0x5f
        /*00a2*/ 	.short	0x0101


	//----- nvinfo : EIATTR_VRC_CTA_INIT_COUNT
	.align		4
        /*00a4*/ 	.byte	0x02, 0x4a
	.zero		1
	.zero		1


	//----- nvinfo : EIATTR_EXIT_INSTR_OFFSETS
	.align		4
        /*00a8*/ 	.byte	0x04, 0x1c
        /*00aa*/ 	.short	(.L_99 - .L_98)


	//   ....[0]....
.L_98:
        /*00ac*/ 	.word	0x000000b0


	//   ....[1]....
        /*00b0*/ 	.word	0x00000950


	//----- nvinfo : EIATTR_CRS_STACK_SIZE
	.align		4
.L_99:
        /*00b4*/ 	.byte	0x04, 0x1e
        /*00b6*/ 	.short	(.L_101 - .L_100)
.L_100:
        /*00b8*/ 	.word	0x00000000


	//----- nvinfo : EIATTR_CBANK_PARAM_SIZE
	.align		4
.L_101:
        /*00bc*/ 	.byte	0x03, 0x19
        /*00be*/ 	.short	0x0034


	//----- nvinfo : EIATTR_PARAM_CBANK
	.align		4
        /*00c0*/ 	.byte	0x04, 0x0a
        /*00c2*/ 	.short	(.L_103 - .L_102)
	.align		4
.L_102:
        /*00c4*/ 	.word	index@(.nv.constant0._Z15ssl_cuda_kernelPKfPfiiiiS1_S1_i)
        /*00c8*/ 	.short	0x0380
        /*00ca*/ 	.short	0x0034


	//----- nvinfo : EIATTR_SW_WAR
	.align		4
.L_103:
        /*00cc*/ 	.byte	0x04, 0x36
        /*00ce*/ 	.short	(.L_105 - .L_104)
.L_104:
        /*00d0*/ 	.word	0x00000008
.L_105:


//--------------------- .nv.callgraph             --------------------------
	.section	.nv.callgraph,"",@"SHT_CUDA_CALLGRAPH"
	.align	4
	.sectionentsize	8
	.align		4
        /*0000*/ 	.word	0x00000000
	.align		4
        /*0004*/ 	.word	0xffffffff
	.align		4
        /*0008*/ 	.word	0x00000000
	.align		4
        /*000c*/ 	.word	0xfffffffe
	.align		4
        /*0010*/ 	.word	0x00000000
	.align		4
        /*0014*/ 	.word	0xfffffffd
	.align		4
        /*0018*/ 	.word	0x00000000
	.align		4
        /*001c*/ 	.word	0xfffffffc


//--------------------- .text._Z24ssl_off_diff_cuda_kernelPKfS0_iiiiPfS1_S1_S1_i --------------------------
	.section	.text._Z24ssl_off_diff_cuda_kernelPKfS0_iiiiPfS1_S1_S1_i,"ax",@progbits
	.align	128
        .global         _Z24ssl_off_diff_cuda_kernelPKfS0_iiiiPfS1_S1_S1_i
        .type           _Z24ssl_off_diff_cuda_kernelPKfS0_iiiiPfS1_S1_S1_i,@function
        .size           _Z24ssl_off_diff_cuda_kernelPKfS0_iiiiPfS1_S1_S1_i,(.L_x_7 - _Z24ssl_off_diff_cuda_kernelPKfS0_iiiiPfS1_S1_S1_i)
        .other          _Z24ssl_off_diff_cuda_kernelPKfS0_iiiiPfS1_S1_S1_i,@"STO_CUDA_ENTRY STV_DEFAULT"
_Z24ssl_off_diff_cuda_kernelPKfS0_iiiiPfS1_S1_S1_i:
.text._Z24ssl_off_diff_cuda_kernelPKfS0_iiiiPfS1_S1_S1_i:
[----:B------:R-:W-:Y:S01]  /*0000*/  LDC R1, c[0x0][0x37c] ;  /* 0x0000df00ff017b82 */ /* 0x000fe20000000800 */
[----:B------:R-:W0:Y:S01]  /*0010*/  S2R R0, SR_TID.X ;  /* 0x0000000000007919 */ /* 0x000e220000002100 */
[----:B------:R-:W1:Y:S06]  /*0020*/  LDCU.128 UR4, c[0x0][0x390] ;  /* 0x00007200ff0477ac */ /* 0x000e6c0008000c00 */
[----:B------:R-:W0:Y:S01]  /*0030*/  S2UR UR10, SR_CTAID.X ;  /* 0x00000000000a79c3 */ /* 0x000e220000002500 */
[----:B------:R-:W2:Y:S07]  /*0040*/  LDCU UR9, c[0x0][0x360] ;  /* 0x00006c00ff0977ac */ /* 0x000eae0008000800 */
[----:B------:R-:W0:Y:S01]  /*0050*/  LDC R3, c[0x0][0x360] ;  /* 0x0000d800ff037b82 */ /* 0x000e220000000800 */
[----:B-1----:R-:W-:-:S04]  /*0060*/  UIMAD UR6, UR7, UR6, URZ ;  /* 0x00000006070672a4 */ /* 0x002fc8000f8e02ff */
[----:B------:R-:W-:-:S04]  /*0070*/  UIMAD UR7, UR6, UR5, URZ ;  /* 0x00000005060772a4 */ /* 0x000fc8000f8e02ff */
[----:B------:R-:W-:Y:S01]  /*0080*/  UIMAD UR8, UR7, UR4, URZ ;  /* 0x00000004070872a4 */ /* 0x000fe2000f8e02ff */
[----:B0-----:R-:W-:-:S05]  /*0090*/  IMAD R0, R3, UR10, R0 ;  /* 0x0000000a03007c24 */ /* 0x001fca000f8e0200 */
[----:B------:R-:W-:-:S13]  /*00a0*/  ISETP.GE.AND P0, PT, R0, UR8, PT ;  /* 0x0000000800007c0c */ /* 0x000fda000bf06270 */
[----:B--2---:R-:W-:Y:S05]  /*00b0*/  @P0 EXIT ;  /* 0x000000000000094d */ /* 0x004fea0003800000 */
[----:B------:R-:W-:Y:S01]  /*00c0*/  IABS R2, UR7 ;  /* 0x0000000700027c13 */ /* 0x000fe20008000000 */
[----:B------:R-:W0:Y:S01]  /*00d0*/  LDC.64 R6, c[0x0][0x380] ;  /* 0x0000e000ff067b82 */ /* 0x000e220000000a00 */
[----:B------:R-:W1:Y:S01]  /*00e0*/  LDCU UR4, c[0x0][0x370] ;  /* 0x00006e00ff0477ac */ /* 0x000e620008000800 */
[----:B------:R-:W-:Y:S01]  /*00f0*/  BSSY.RECONVERGENT B0, `(.L_x_0) ;  /* 0x00000d4000007945 */ /* 0x000fe20003800200 */
[----:B------:R-:W-:Y:S01]  /*0100*/  R2UR UR11, R2 ;  /* 0x00000000020b72ca */ /* 0x000fe200000e0000 */
[----:B------:R-:W2:Y:S01]  /*0110*/  LDCU.64 UR12, c[0x0][0x358] ;  /* 0x00006b00ff0c77ac */ /* 0x000ea20008000a00 */
[----:B------:R-:W3:Y:S01]  /*0120*/  LDCU UR16, c[0x0][0x39c] ;  /* 0x00007380ff1077ac */ /* 0x000ee20008000800 */
[----:B------:R-:W4:Y:S10]  /*0130*/  LDCU UR17, c[0x0][0x398] ;  /* 0x00007300ff1177ac */ /* 0x000f340008000800 */
[----:B------:R-:W5:Y:S01]  /*0140*/  I2F.RP R2, UR11 ;  /* 0x0000000b00027d06 */ /* 0x000f620008209400 */
[----:B------:R-:W0:Y:S01]  /*0150*/  LDCU.64 UR14, c[0x0][0x388] ;  /* 0x00007100ff0e77ac */ /* 0x000e220008000a00 */
[----:B-1----:R-:W-:-:S03]  /*0160*/  UIMAD UR9, UR9, UR4, URZ ;  /* 0x00000004090972a4 */ /* 0x002fc6000f8e02ff */
[----:B------:R-:W-:-:S03]  /*0170*/  UMOV UR4, URZ ;  /* 0x000000ff00047c82 */ /* 0x000fc60008000000 */
[----:B-----5:R-:W1:Y:S02]  /*0180*/  MUFU.RCP R2, R2 ;  /* 0x0000000200027308 */ /* 0x020e640000001000 */
[----:B-1----:R-:W-:-:S06]  /*0190*/  VIADD R3, R2, 0xffffffe ;  /* 0x0ffffffe02037836 */ /* 0x002fcc0000000000 */
[----:B------:R-:W1:Y:S02]  /*01a0*/  F2I.FTZ.U32.TRUNC.NTZ R3, R3 ;  /* 0x0000000300037305 */ /* 0x000e64000021f000 */
[----:B-1----:R-:W-:-:S13]  /*01b0*/  R2UR UR5, R3 ;  /* 0x00000000030572ca */ /* 0x002fda00000e0000 */
[----:B------:R-:W-:-:S04]  /*01c0*/  UIADD3 UR10, UPT, UPT, URZ, -UR5, URZ ;  /* 0x80000005ff0a7290 */ /* 0x000fc8000fffe0ff */
[----:B------:R-:W-:-:S04]  /*01d0*/  UIMAD UR10, UR10, UR11, URZ ;  /* 0x0000000b0a0a72a4 */ /* 0x000fc8000f8e02ff */
[----:B0-234-:R-:W-:-:S12]  /*01e0*/  UIMAD.WIDE.U32 UR4, UR5, UR10, UR4 ;  /* 0x0000000a050472a5 */ /* 0x01dfd8000f8e0004 */
.L_x_1:
[----:B------:R-:W-:Y:S01]  /*01f0*/  IABS R2, UR6 ;  /* 0x0000000600027c13 */ /* 0x000fe20008000000 */
[----:B------:R-:W0:Y:S01]  /*0200*/  LDC.64 R14, c[0x0][0x3a0] ;  /* 0x0000e800ff0e7b82 */ /* 0x000e220000000a00 */
[----:B------:R-:W-:Y:S02]  /*0210*/  IABS R3, UR7 ;  /* 0x0000000700037c13 */ /* 0x000fe40008000000 */
[----:B------:R-:W1:Y:S01]  /*0220*/  I2F.RP R5, R2 ;  /* 0x0000000200057306 */ /* 0x000e620000209400 */
[----:B------:R-:W-:Y:S02]  /*0230*/  IABS R4, R0 ;  /* 0x0000000000047213 */ /* 0x000fe40000000000 */
[----:B------:R-:W-:Y:S01]  /*0240*/  IMAD.MOV R8, RZ, RZ, -R3 ;  /* 0x000000ffff087224 */ /* 0x000fe200078e0a03 */
[----:B------:R-:W-:Y:S02]  /*0250*/  IABS R10, UR7 ;  /* 0x00000007000a7c13 */ /* 0x000fe40008000000 */
[----:B------:R-:W-:Y:S01]  /*0260*/  IMAD.HI.U32 R3, R4, UR5, RZ ;  /* 0x0000000504037c27 */ /* 0x000fe2000f8e00ff */
[----:B------:R-:W-:-:S03]  /*0270*/  ISETP.NE.AND P1, PT, RZ, UR7, PT ;  /* 0x00000007ff007c0c */ /* 0x000fc6000bf25270 */
[----:B------:R-:W-:Y:S01]  /*0280*/  IMAD R3, R3, R8, R4 ;  /* 0x0000000803037224 */ /* 0x000fe200078e0204 */
[----:B-1----:R-:W1:Y:S04]  /*0290*/  MUFU.RCP R5, R5 ;  /* 0x0000000500057308 */ /* 0x002e680000001000 */
[----:B------:R-:W-:-:S13]  /*02a0*/  ISETP.LT.U32.AND P0, PT, R3, UR11, PT ;  /* 0x0000000b03007c0c */ /* 0x000fda000bf01070 */
[----:B------:R-:W-:Y:S01]  /*02b0*/  @!P0 IMAD.IADD R3, R3, 0x1, -R10 ;  /* 0x0000000103038824 */ /* 0x000fe200078e0a0a */
[----:B------:R-:W-:Y:S01]  /*02c0*/  ISETP.GE.AND P0, PT, R0, RZ, PT ;  /* 0x000000ff0000720c */ /* 0x000fe20003f06270 */
[----:B-1----:R-:W-:-:S03]  /*02d0*/  VIADD R8, R5, 0xffffffe ;  /* 0x0ffffffe05087836 */ /* 0x002fc60000000000 */
[----:B------:R-:W-:Y:S01]  /*02e0*/  ISETP.LT.U32.AND P2, PT, R3, UR11, PT ;  /* 0x0000000b03007c0c */ /* 0x000fe2000bf41070 */
[----:B------:R1:W2:Y:S02]  /*02f0*/  F2I.FTZ.U32.TRUNC.NTZ R9, R8 ;  /* 0x0000000800097305 */ /* 0x0002a4000021f000 */
[----:B-1----:R-:W-:-:S10]  /*0300*/  IMAD.MOV.U32 R8, RZ, RZ, RZ ;  /* 0x000000ffff087224 */ /* 0x002fd400078e00ff */
[----:B------:R-:W-:Y:S01]  /*0310*/  @!P2 IMAD.IADD R3, R3, 0x1, -R10 ;  /* 0x000000010303a824 */ /* 0x000fe200078e0a0a */
[----:B------:R-:W-:Y:S01]  /*0320*/  IABS R10, UR6 ;  /* 0x00000006000a7c13 */ /* 0x000fe20008000000 */
[----:B--2---:R-:W-:Y:S02]  /*0330*/  IMAD.MOV R13, RZ, RZ, -R9 ;  /* 0x000000ffff0d7224 */ /* 0x004fe400078e0a09 */
[----:B------:R-:W-:Y:S01]  /*0340*/  @!P0 IMAD.MOV R3, RZ, RZ, -R3 ;  /* 0x000000ffff038224 */ /* 0x000fe200078e0a03 */
[----:B------:R-:W-:Y:S01]  /*0350*/  @!P1 LOP3.LUT R3, RZ, UR7, RZ, 0x33, !PT ;  /* 0x00000007ff039c12 */ /* 0x000fe2000f8e33ff */
[----:B------:R-:W-:Y:S02]  /*0360*/  IMAD R13, R13, R2, RZ ;  /* 0x000000020d0d7224 */ /* 0x000fe400078e02ff */
[----:B------:R-:W-:Y:S01]  /*0370*/  IMAD.MOV R17, RZ, RZ, -R10 ;  /* 0x000000ffff117224 */ /* 0x000fe200078e0a0a */
[----:B------:R-:W-:Y:S01]  /*0380*/  IABS R5, R3 ;  /* 0x0000000300057213 */ /* 0x000fe20000000000 */
[----:B------:R-:W-:Y:S01]  /*0390*/  IMAD.HI.U32 R13, R9, R13, R8 ;  /* 0x0000000d090d7227 */ /* 0x000fe200078e0008 */
[----:B------:R-:W1:Y:S03]  /*03a0*/  LDC.64 R10, c[0x0][0x3a8] ;  /* 0x0000ea00ff0a7b82 */ /* 0x000e660000000a00 */
[----:B------:R-:W-:-:S04]  /*03b0*/  IMAD.MOV.U32 R8, RZ, RZ, R5 ;  /* 0x000000ffff087224 */ /* 0x000fc800078e0005 */
[----:B------:R-:W-:-:S04]  /*03c0*/  IMAD.HI.U32 R5, R13, R8, RZ ;  /* 0x000000080d057227 */ /* 0x000fc800078e00ff */
[----:B------:R-:W-:Y:S01]  /*03d0*/  IMAD R9, R5, R17, R8 ;  /* 0x0000001105097224 */ /* 0x000fe200078e0208 */
[----:B------:R-:W-:-:S04]  /*03e0*/  LOP3.LUT R8, R3, UR6, RZ, 0x3c, !PT ;  /* 0x0000000603087c12 */ /* 0x000fc8000f8e3cff */
[----:B------:R-:W-:Y:S02]  /*03f0*/  ISETP.GT.U32.AND P2, PT, R2, R9, PT ;  /* 0x000000090200720c */ /* 0x000fe40003f44070 */
[----:B------:R-:W-:-:S11]  /*0400*/  ISETP.GE.AND P3, PT, R8, RZ, PT ;  /* 0x000000ff0800720c */ /* 0x000fd60003f66270 */
[----:B------:R-:W-:Y:S02]  /*0410*/  @!P2 IMAD.IADD R9, R9, 0x1, -R2 ;  /* 0x000000010909a824 */ /* 0x000fe400078e0a02 */
[----:B------:R-:W-:-:S03]  /*0420*/  @!P2 VIADD R5, R5, 0x1 ;  /* 0x000000010505a836 */ /* 0x000fc60000000000 */
[----:B------:R-:W-:Y:S02]  /*0430*/  ISETP.GE.U32.AND P1, PT, R9, R2, PT ;  /* 0x000000020900720c */ /* 0x000fe40003f26070 */
[----:B------:R-:W-:-:S11]  /*0440*/  LOP3.LUT R9, RZ, UR6, RZ, 0x33, !PT ;  /* 0x00000006ff097c12 */ /* 0x000fd6000f8e33ff */
[----:B------:R-:W-:Y:S02]  /*0450*/  @P1 IADD3 R5, PT, PT, R5, 0x1, RZ ;  /* 0x0000000105051810 */ /* 0x000fe40007ffe0ff */
[----:B------:R-:W-:-:S03]  /*0460*/  ISETP.NE.AND P1, PT, RZ, UR6, PT ;  /* 0x00000006ff007c0c */ /* 0x000fc6000bf25270 */
[----:B------:R-:W-:-:S05]  /*0470*/  @!P3 IMAD.MOV R5, RZ, RZ, -R5 ;  /* 0x000000ffff05b224 */ /* 0x000fca00078e0a05 */
[----:B------:R-:W-:-:S05]  /*0480*/  SEL R8, R9, R5, !P1 ;  /* 0x0000000509087207 */ /* 0x000fca0004800000 */
[----:B0-----:R-:W-:-:S04]  /*0490*/  IMAD.WIDE R14, R8, 0x4, R14 ;  /* 0x00000004080e7825 */ /* 0x001fc800078e020e */
[----:B-1----:R-:W-:Y:S01]  /*04a0*/  IMAD.WIDE R10, R8, 0x4, R10 ;  /* 0x00000004080a7825 */ /* 0x002fe200078e020a */
[----:B------:R-:W2:Y:S04]  /*04b0*/  LDG.E R5, desc[UR12][R14.64] ;  /* 0x0000000c0e057981 */ /* 0x000ea8000c1e1900 */
[----:B------:R0:W3:Y:S01]  /*04c0*/  LDG.E R27, desc[UR12][R10.64] ;  /* 0x0000000c0a1b7981 */ /* 0x0000e2000c1e1900 */
[----:B------:R-:W-:Y:S01]  /*04d0*/  IABS R12, UR16 ;  /* 0x00000010000c7c13 */ /* 0x000fe20008000000 */
[----:B------:R-:W-:-:S03]  /*04e0*/  IMAD.HI.U32 R13, R13, R4, RZ ;  /* 0x000000040d0d7227 */ /* 0x000fc600078e00ff */
[----:B------:R-:W1:Y:S01]  /*04f0*/  I2F.RP R16, R12 ;  /* 0x0000000c00107306 */ /* 0x000e620000209400 */
[----:B------:R-:W-:Y:S02]  /*0500*/  IMAD R13, R13, R17, R4 ;  /* 0x000000110d0d7224 */ /* 0x000fe400078e0204 */
[----:B------:R-:W-:Y:S02]  /*0510*/  IMAD.IADD R3, R0, 0x1, -R3 ;  /* 0x0000000100037824 */ /* 0x000fe400078e0a03 */
[----:B0-----:R-:W-:Y:S01]  /*0520*/  IMAD.MOV.U32 R10, RZ, RZ, RZ ;  /* 0x000000ffff0a7224 */ /* 0x001fe200078e00ff */
[----:B------:R-:W-:Y:S02]  /*0530*/  ISETP.GT.U32.AND P2, PT, R2, R13, PT ;  /* 0x0000000d0200720c */ /* 0x000fe40003f44070 */
[----:B-1----:R-:W0:Y:S11]  /*0540*/  MUFU.RCP R16, R16 ;  /* 0x0000001000107308 */ /* 0x002e360000001000 */
[----:B------:R-:W-:-:S05]  /*0550*/  @!P2 IMAD.IADD R13, R13, 0x1, -R2 ;  /* 0x000000010d0da824 */ /* 0x000fca00078e0a02 */
[----:B------:R-:W-:Y:S01]  /*0560*/  ISETP.GT.U32.AND P2, PT, R2, R13, PT ;  /* 0x0000000d0200720c */ /* 0x000fe20003f44070 */
[----:B0-----:R-:W-:-:S04]  /*0570*/  VIADD R4, R16, 0xffffffe ;  /* 0x0ffffffe10047836 */ /* 0x001fc80000000000 */
[----:B------:R-:W0:Y:S08]  /*0580*/  F2I.FTZ.U32.TRUNC.NTZ R11, R4 ;  /* 0x00000004000b7305 */ /* 0x000e30000021f000 */
[----:B------:R-:W-:-:S04]  /*0590*/  @!P2 IMAD.IADD R13, R13, 0x1, -R2 ;  /* 0x000000010d0da824 */ /* 0x000fc800078e0a02 */
[----:B------:R-:W-:-:S05]  /*05a0*/  @!P0 IMAD.MOV R13, RZ, RZ, -R13 ;  /* 0x000000ffff0d8224 */ /* 0x000fca00078e0a0d */
[----:B------:R-:W-:-:S04]  /*05b0*/  SEL R13, R9, R13, !P1 ;  /* 0x0000000d090d7207 */ /* 0x000fc80004800000 */
[----:B------:R-:W-:Y:S01]  /*05c0*/  IABS R2, R13 ;  /* 0x0000000d00027213 */ /* 0x000fe20000000000 */
[----:B0-----:R-:W-:-:S04]  /*05d0*/  IMAD.MOV R15, RZ, RZ, -R11 ;  /* 0x000000ffff0f7224 */ /* 0x001fc800078e0a0b */
[----:B------:R-:W-:-:S04]  /*05e0*/  IMAD R9, R15, R12, RZ ;  /* 0x0000000c0f097224 */ /* 0x000fc800078e02ff */
[----:B------:R-:W-:-:S04]  /*05f0*/  IMAD.HI.U32 R10, R11, R9, R10 ;  /* 0x000000090b0a7227 */ /* 0x000fc800078e000a */
[----:B------:R-:W-:-:S04]  /*0600*/  IMAD.MOV.U32 R9, RZ, RZ, R2 ;  /* 0x000000ffff097224 */ /* 0x000fc800078e0002 */
[----:B------:R-:W-:-:S05]  /*0610*/  IMAD.HI.U32 R10, R10, R9, RZ ;  /* 0x000000090a0a7227 */ /* 0x000fca00078e00ff */
[----:B------:R-:W-:-:S05]  /*0620*/  IADD3 R2, PT, PT, -R10, RZ, RZ ;  /* 0x000000ff0a027210 */ /* 0x000fca0007ffe1ff */
[----:B------:R-:W-:Y:S01]  /*0630*/  IMAD R9, R12, R2, R9 ;  /* 0x000000020c097224 */ /* 0x000fe200078e0209 */
[----:B------:R-:W-:-:S04]  /*0640*/  LOP3.LUT R2, R13, UR16, RZ, 0x3c, !PT ;  /* 0x000000100d027c12 */ /* 0x000fc8000f8e3cff */
[----:B------:R-:W-:Y:S02]  /*0650*/  ISETP.GT.U32.AND P1, PT, R12, R9, PT ;  /* 0x000000090c00720c */ /* 0x000fe40003f24070 */
[----:B------:R-:W-:-:S11]  /*0660*/  ISETP.GE.AND P2, PT, R2, RZ, PT ;  /* 0x000000ff0200720c */ /* 0x000fd60003f46270 */
[----:B------:R-:W-:Y:S02]  /*0670*/  @!P1 IMAD.IADD R9, R9, 0x1, -R12 ;  /* 0x0000000109099824 */ /* 0x000fe400078e0a0c */
[----:B------:R-:W-:Y:S01]  /*0680*/  @!P1 VIADD R10, R10, 0x1 ;  /* 0x000000010a0a9836 */ /* 0x000fe20000000000 */
[----:B------:R-:W-:Y:S02]  /*0690*/  ISETP.NE.AND P1, PT, RZ, UR16, PT ;  /* 0x00000010ff007c0c */ /* 0x000fe4000bf25270 */
[----:B------:R-:W-:Y:S01]  /*06a0*/  ISETP.GE.U32.AND P0, PT, R9, R12, PT ;  /* 0x0000000c0900720c */ /* 0x000fe20003f06070 */
[----:B------:R-:W-:-:S12]  /*06b0*/  IMAD R9, R8, UR6, R3 ;  /* 0x0000000608097c24 */ /* 0x000fd8000f8e0203 */
[----:B------:R-:W-:-:S04]  /*06c0*/  @P0 VIADD R10, R10, 0x1 ;  /* 0x000000010a0a0836 */ /* 0x000fc80000000000 */
[----:B------:R-:W-:Y:S01]  /*06d0*/  @!P2 IMAD.MOV R10, RZ, RZ, -R10 ;  /* 0x000000ffff0aa224 */ /* 0x000fe200078e0a0a */
[----:B------:R-:W-:-:S05]  /*06e0*/  @!P1 LOP3.LUT R10, RZ, UR16, RZ, 0x33, !PT ;  /* 0x00000010ff0a9c12 */ /* 0x000fca000f8e33ff */
[----:B------:R-:W-:Y:S01]  /*06f0*/  IMAD.MOV R2, RZ, RZ, -R10 ;  /* 0x000000ffff027224 */ /* 0x000fe200078e0a0a */
[----:B------:R-:W-:-:S03]  /*0700*/  I2FP.F32.S32 R10, R10 ;  /* 0x0000000a000a7245 */ /* 0x000fc60000201400 */
[----:B------:R-:W-:-:S05]  /*0710*/  IMAD R2, R2, UR16, R13 ;  /* 0x0000001002027c24 */ /* 0x000fca000f8e020d */
[----:B------:R-:W-:Y:S01]  /*0720*/  I2FP.F32.S32 R4, R2 ;  /* 0x0000000200047245 */ /* 0x000fe20000201400 */
[----:B--2---:R-:W-:-:S04]  /*0730*/  FADD R5, R10, R5 ;  /* 0x000000050a057221 */ /* 0x004fc80000000000 */
[----:B------:R-:W0:Y:S01]  /*0740*/  F2I.TRUNC.NTZ R2, R5 ;  /* 0x0000000500027305 */ /* 0x000e22000020f100 */
[----:B---3--:R-:W-:-:S07]  /*0750*/  FADD R27, R4, R27 ;  /* 0x0000001b041b7221 */ /* 0x008fce0000000000 */
[----:B------:R-:W1:Y:S01]  /*0760*/  F2I.TRUNC.NTZ R4, R27 ;  /* 0x0000001b00047305 */ /* 0x000e62000020f100 */
[C---:B0-----:R-:W-:Y:S01]  /*0770*/  VIADD R3, R2.reuse, 0x1 ;  /* 0x0000000102037836 */ /* 0x041fe20000000000 */
[C---:B------:R-:W-:Y:S01]  /*0780*/  ISETP.GE.AND P1, PT, R2.reuse, UR17, PT ;  /* 0x0000001102007c0c */ /* 0x040fe2000bf26270 */
[----:B------:R-:W-:-:S03]  /*0790*/  IMAD R9, R2, UR16, R9 ;  /* 0x0000001002097c24 */ /* 0x000fc6000f8e0209 */
[----:B------:R-:W-:Y:S02]  /*07a0*/  ISETP.GE.AND P2, PT, R3, UR17, PT ;  /* 0x0000001103007c0c */ /* 0x000fe4000bf46270 */
[----:B------:R-:W-:Y:S02]  /*07b0*/  ISETP.GT.AND P1, PT, R2, -0x1, !P1 ;  /* 0xffffffff0200780c */ /* 0x000fe40004f24270 */
[C---:B-1----:R-:W-:Y:S02]  /*07c0*/  ISETP.GE.AND P0, PT, R4.reuse, UR16, PT ;  /* 0x0000001004007c0c */ /* 0x042fe4000bf06270 */
[C---:B------:R-:W-:Y:S02]  /*07d0*/  IADD3 R9, PT, PT, R4.reuse, R9, RZ ;  /* 0x0000000904097210 */ /* 0x040fe40007ffe0ff */
[----:B------:R-:W-:Y:S02]  /*07e0*/  ISETP.GT.AND P0, PT, R4, -0x1, !P0 ;  /* 0xffffffff0400780c */ /* 0x000fe40004704270 */
[----:B------:R-:W-:Y:S01]  /*07f0*/  ISETP.GT.AND P2, PT, R2, -0x2, !P2 ;  /* 0xfffffffe0200780c */ /* 0x000fe20005744270 */
[----:B------:R-:W-:Y:S01]  /*0800*/  VIADD R3, R9, UR16 ;  /* 0x0000001009037c36 */ /* 0x000fe20008000000 */
[----:B------:R-:W-:-:S02]  /*0810*/  PLOP3.LUT P3, PT, P1, P0, PT, 0x80, 0x8 ;  /* 0x000000000008781c */ /* 0x000fc40000f61070 */
[----:B------:R-:W-:Y:S02]  /*0820*/  PLOP3.LUT P0, PT, P2, P0, PT, 0x80, 0x8 ;  /* 0x000000000008781c */ /* 0x000fe40001701070 */
[----:B------:R-:W-:Y:S02]  /*0830*/  ISETP.LT.OR P1, PT, R4, -0x1, !P1 ;  /* 0xffffffff0400780c */ /* 0x000fe40004f21670 */
[----:B------:R-:W-:Y:S02]  /*0840*/  SHF.R.S32.HI R10, RZ, 0x1f, R3 ;  /* 0x0000001fff0a7819 */ /* 0x000fe40000011403 */
[----:B------:R-:W-:Y:S02]  /*0850*/  SEL R3, R3, RZ, P0 ;  /* 0x000000ff03037207 */ /* 0x000fe40000000000 */
[----:B------:R-:W-:Y:S02]  /*0860*/  SHF.R.S32.HI R8, RZ, 0x1f, R9 ;  /* 0x0000001fff087819 */ /* 0x000fe40000011409 */
[----:B------:R-:W-:-:S02]  /*0870*/  SEL R11, R9, RZ, P3 ;  /* 0x000000ff090b7207 */ /* 0x000fc40001800000 */
[----:B------:R-:W-:Y:S02]  /*0880*/  SEL R10, R10, RZ, P0 ;  /* 0x000000ff0a0a7207 */ /* 0x000fe40000000000 */
[----:B------:R-:W-:Y:S02]  /*0890*/  LEA R14, P4, R3, UR14, 0x2 ;  /* 0x0000000e030e7c11 */ /* 0x000fe4000f8810ff */
[----:B------:R-:W-:Y:S02]  /*08a0*/  ISETP.LT.OR P2, PT, R4, -0x1, !P2 ;  /* 0xffffffff0400780c */ /* 0x000fe40005741670 */
[----:B------:R-:W-:Y:S02]  /*08b0*/  SEL R8, R8, RZ, P3 ;  /* 0x000000ff08087207 */ /* 0x000fe40001800000 */
[----:B------:R-:W-:Y:S02]  /*08c0*/  LEA R16, P5, R11, UR14, 0x2 ;  /* 0x0000000e0b107c11 */ /* 0x000fe4000f8a10ff */
[----:B------:R-:W-:Y:S01]  /*08d0*/  LEA.HI.X R15, R3, UR15, R10, 0x2, P4 ;  /* 0x0000000f030f7c11 */ /* 0x000fe2000a0f140a */
[----:B------:R-:W-:Y:S01]  /*08e0*/  @!P1 VIADD R3, R4, 0x1 ;  /* 0x0000000104039836 */ /* 0x000fe20000000000 */
[----:B------:R-:W-:Y:S01]  /*08f0*/  LEA.HI.X R17, R11, UR15, R8, 0x2, P5 ;  /* 0x0000000f0b117c11 */ /* 0x000fe2000a8f1408 */
[----:B------:R-:W-:-:S02]  /*0900*/  VIADD R9, R9, 0x1 ;  /* 0x0000000109097836 */ /* 0x000fc40000000000 */
[----:B------:R-:W2:Y:S01]  /*0910*/  LDG.E R18, desc[UR12][R14.64] ;  /* 0x0000000c0e127981 */ /* 0x000ea2000c1e1900 */
[----:B------:R-:W-:Y:S01]  /*0920*/  ISETP.LT.AND P1, PT, R3, UR16, !P1 ;  /* 0x0000001003007c0c */ /* 0x000fe2000cf21270 */
[----:B------:R-:W-:Y:S02]  /*0930*/  @!P2 VIADD R10, R4, 0x1 ;  /* 0x00000001040aa836 */ /* 0x000fe40000000000 */
[----:B------:R-:W3:Y:S01]  /*0940*/  LDG.E R19, desc[UR12][R16.64] ;  /* 0x0000000c10137981 */ /* 0x000ee2000c1e1900 */
[----:B------:R-:W-:Y:S02]  /*0950*/  SHF.R.S32.HI R3, RZ, 0x1f, R9 ;  /* 0x0000001fff037819 */ /* 0x000fe40000011409 */
[C---:B------:R-:W-:Y:S01]  /*0960*/  SEL R8, R9.reuse, RZ, P1 ;  /* 0x000000ff09087207 */ /* 0x040fe20000800000 */
[----:B------:R-:W-:Y:S01]  /*0970*/  VIADD R9, R9, UR16 ;  /* 0x0000001009097c36 */ /* 0x000fe20008000000 */
[----:B------:R-:W-:Y:S02]  /*0980*/  ISETP.LT.AND P2, PT, R10, UR16, !P2 ;  /* 0x000000100a007c0c */ /* 0x000fe4000d741270 */
[----:B------:R-:W-:-:S02]  /*0990*/  SEL R11, R3, RZ, P1 ;  /* 0x000000ff030b7207 */ /* 0x000fc40000800000 */
[C---:B------:R-:W-:Y:S02]  /*09a0*/  LEA R12, P4, R8.reuse, UR14, 0x2 ;  /* 0x0000000e080c7c11 */ /* 0x040fe4000f8810ff */
[----:B------:R-:W-:Y:S02]  /*09b0*/  SHF.R.S32.HI R3, RZ, 0x1f, R9 ;  /* 0x0000001fff037819 */ /* 0x000fe40000011409 */
[----:B------:R-:W-:Y:S02]  /*09c0*/  SEL R9, R9, RZ, P2 ;  /* 0x000000ff09097207 */ /* 0x000fe40001000000 */
[----:B------:R-:W-:Y:S02]  /*09d0*/  LEA.HI.X R13, R8, UR15, R11, 0x2, P4 ;  /* 0x0000000f080d7c11 */ /* 0x000fe4000a0f140b */
[----:B------:R-:W-:Y:S02]  /*09e0*/  SEL R8, R3, RZ, P2 ;  /* 0x000000ff03087207 */ /* 0x000fe40001000000 */
[C---:B------:R-:W-:Y:S01]  /*09f0*/  LEA R10, P4, R9.reuse, UR14, 0x2 ;  /* 0x0000000e090a7c11 */ /* 0x040fe2000f8810ff */
[----:B------:R-:W4:Y:S03]  /*0a00*/  LDG.E R20, desc[UR12][R12.64] ;  /* 0x0000000c0c147981 */ /* 0x000f26000c1e1900 */
[----:B------:R-:W-:-:S05]  /*0a10*/  LEA.HI.X R11, R9, UR15, R8, 0x2, P4 ;  /* 0x0000000f090b7c11 */ /* 0x000fca000a0f1408 */
[----:B------:R-:W5:Y:S01]  /*0a20*/  LDG.E R21, desc[UR12][R10.64] ;  /* 0x0000000c0a157981 */ /* 0x000f62000c1e1900 */
[----:B------:R-:W-:-:S05]  /*0a30*/  IMAD.WIDE R8, R0, 0x4, R6 ;  /* 0x0000000400087825 */ /* 0x000fca00078e0206 */
[----:B------:R-:W5:Y:S01]  /*0a40*/  LDG.E R24, desc[UR12][R8.64] ;  /* 0x0000000c08187981 */ /* 0x000f62000c1e1900 */
[----:B------:R-:W-:Y:S02]  /*0a50*/  I2FP.F32.S32 R4, R4 ;  /* 0x0000000400047245 */ /* 0x000fe40000201400 */
[----:B------:R-:W-:Y:S02]  /*0a60*/  SEL R3, RZ, 0x1, !P3 ;  /* 0x00000001ff037807 */ /* 0x000fe40005800000 */
[----:B------:R-:W-:Y:S01]  /*0a70*/  SEL R22, RZ, 0x1, !P0 ;  /* 0x00000001ff167807 */ /* 0x000fe20004000000 */
[----:B------:R-:W-:Y:S01]  /*0a80*/  FADD R27, R27, -R4 ;  /* 0x800000041b1b7221 */ /* 0x000fe20000000000 */
[----:B------:R-:W-:Y:S02]  /*0a90*/  I2FP.F32.U32 R4, R3 ;  /* 0x0000000300047245 */ /* 0x000fe40000201000 */
[----:B------:R-:W-:Y:S01]  /*0aa0*/  I2FP.F32.U32 R3, R22 ;  /* 0x0000001600037245 */ /* 0x000fe20000201000 */
[----:B------:R-:W-:Y:S01]  /*0ab0*/  FADD R25, -R27, 1 ;  /* 0x3f8000001b197421 */ /* 0x000fe20000000100 */
[----:B------:R-:W-:-:S04]  /*0ac0*/  SEL R26, RZ, 0x1, !P2 ;  /* 0x00000001ff1a7807 */ /* 0x000fc80005000000 */
[----:B------:R-:W-:Y:S01]  /*0ad0*/  I2FP.F32.U32 R26, R26 ;  /* 0x0000001a001a7245 */ /* 0x000fe20000201000 */
[----:B--2---:R-:W-:Y:S01]  /*0ae0*/  FMUL R18, R3, R18 ;  /* 0x0000001203127220 */ /* 0x004fe20000400000 */
[----:B---3--:R-:W-:-:S03]  /*0af0*/  FMUL R22, R4, R19 ;  /* 0x0000001304167220 */ /* 0x008fc60000400000 */
[C---:B------:R-:W-:Y:S01]  /*0b00*/  FMUL R18, R25.reuse, R18 ;  /* 0x0000001219127220 */ /* 0x040fe20000400000 */
[----:B------:R-:W-:Y:S01]  /*0b10*/  FMUL R28, R25, R22 ;  /* 0x00000016191c7220 */ /* 0x000fe20000400000 */
[----:B------:R-:W-:-:S04]  /*0b20*/  SEL R25, RZ, 0x1, !P1 ;  /* 0x00000001ff197807 */ /* 0x000fc80004800000 */
[----:B------:R-:W-:Y:S01]  /*0b30*/  F2F.F64.F32 R18, R18 ;  /* 0x0000001200127310 */ /* 0x000fe20000201800 */
[----:B------:R-:W-:-:S07]  /*0b40*/  I2FP.F32.U32 R25, R25 ;  /* 0x0000001900197245 */ /* 0x000fce0000201000 */
[----:B------:R-:W0:Y:S01]  /*0b50*/  F2F.F64.F32 R22, R28 ;  /* 0x0000001c00167310 */ /* 0x000e220000201800 */
[----:B----4-:R-:W-:-:S04]  /*0b60*/  FMUL R20, R25, R20 ;  /* 0x0000001419147220 */ /* 0x010fc80000400000 */
[C---:B------:R-:W-:Y:S01]  /*0b70*/  FMUL R29, R27.reuse, R20 ;  /* 0x000000141b1d7220 */ /* 0x040fe20000400000 */
[----:B0-----:R-:W-:Y:S01]  /*0b80*/  DADD R22, -R22, R18 ;  /* 0x0000000016167229 */ /* 0x001fe20000000112 */
[----:B-----5:R-:W-:Y:S02]  /*0b90*/  FMUL R19, R26, R21 ;  /* 0x000000151a137220 */ /* 0x020fe40000400000 */
[----:B------:R-:W0:Y:S02]  /*0ba0*/  F2F.F64.F32 R20, R29 ;  /* 0x0000001d00147310 */ /* 0x000e240000201800 */
[----:B------:R-:W-:-:S06]  /*0bb0*/  FMUL R27, R27, R19 ;  /* 0x000000131b1b7220 */ /* 0x000fcc0000400000 */
[----:B------:R-:W1:Y:S01]  /*0bc0*/  F2F.F64.F32 R18, R27 ;  /* 0x0000001b00127310 */ /* 0x000e620000201800 */
[----:B0-----:R-:W-:Y:S01]  /*0bd0*/  DADD R20, R22, -R20 ;  /* 0x0000000016147229 */ /* 0x001fe20000000814 */
[----:B------:R-:W0:Y:S07]  /*0be0*/  LDC.64 R22, c[0x0][0x3b0] ;  /* 0x0000ec00ff167b82 */ /* 0x000e2e0000000a00 */
[----:B-1----:R-:W-:-:S10]  /*0bf0*/  DADD R18, R20, R18 ;  /* 0x0000000014127229 */ /* 0x002fd40000000012 */
[----:B------:R-:W1:Y:S01]  /*0c00*/  F2F.F32.F64 R19, R18 ;  /* 0x0000001200137310 */ /* 0x000e620000301000 */
[----:B0-----:R-:W-:-:S04]  /*0c10*/  IMAD.WIDE R22, R0, 0x4, R22 ;  /* 0x0000000400167825 */ /* 0x001fc800078e0216 */
[----:B-1----:R-:W-:-:S05]  /*0c20*/  FMUL R21, R19, R24 ;  /* 0x0000001813157220 */ /* 0x002fca0000400000 */
[----:B------:R0:W-:Y:S04]  /*0c30*/  STG.E desc[UR12][R22.64], R21 ;  /* 0x0000001516007986 */ /* 0x0001e8000c10190c */
[----:B------:R-:W2:Y:S04]  /*0c40*/  LDG.E R17, desc[UR12][R16.64] ;  /* 0x0000000c10117981 */ /* 0x000ea8000c1e1900 */
[----:B------:R-:W3:Y:S04]  /*0c50*/  LDG.E R14, desc[UR12][R14.64] ;  /* 0x0000000c0e0e7981 */ /* 0x000ee8000c1e1900 */
[----:B------:R-:W4:Y:S04]  /*0c60*/  LDG.E R12, desc[UR12][R12.64] ;  /* 0x0000000c0c0c7981 */ /* 0x000f28000c1e1900 */
[----:B------:R-:W5:Y:S04]  /*0c70*/  LDG.E R11, desc[UR12][R10.64] ;  /* 0x0000000c0a0b7981 */ /* 0x000f68000c1e1900 */
[----:B------:R5:W5:Y:S01]  /*0c80*/  LDG.E R8, desc[UR12][R8.64] ;  /* 0x0000000c08087981 */ /* 0x000b62000c1e1900 */
[----:B------:R-:W-:-:S05]  /*0c90*/  I2FP.F32.S32 R2, R2 ;  /* 0x0000000200027245 */ /* 0x000fca0000201400 */
[----:B------:R-:W-:-:S04]  /*0ca0*/  FADD R20, R5, -R2 ;  /* 0x8000000205147221 */ /* 0x000fc80000000000 */
[----:B------:R-:W-:Y:S01]  /*0cb0*/  FADD R18, -R20, 1 ;  /* 0x3f80000014127421 */ /* 0x000fe20000000100 */
[----:B--2---:R-:W-:-:S04]  /*0cc0*/  FMUL R5, R4, R17 ;  /* 0x0000001104057220 */ /* 0x004fc80000400000 */
[----:B------:R-:W-:Y:S01]  /*0cd0*/  FMUL R19, R18, R5 ;  /* 0x0000000512137220 */ /* 0x000fe20000400000 */
[----:B---3--:R-:W-:-:S04]  /*0ce0*/  FMUL R5, R3, R14 ;  /* 0x0000000e03057220 */ /* 0x008fc80000400000 */
[----:B------:R-:W-:Y:S01]  /*0cf0*/  FMUL R14, R20, R5 ;  /* 0x00000005140e7220 */ /* 0x000fe20000400000 */
[----:B------:R-:W-:Y:S01]  /*0d00*/  F2F.F64.F32 R2, R19 ;  /* 0x0000001300027310 */ /* 0x000fe20000201800 */
[----:B----4-:R-:W-:-:S07]  /*0d10*/  FMUL R25, R25, R12 ;  /* 0x0000000c19197220 */ /* 0x010fce0000400000 */
[----:B------:R-:W1:Y:S01]  /*0d20*/  F2F.F64.F32 R4, R14 ;  /* 0x0000000e00047310 */ /* 0x000e620000201800 */
[----:B------:R-:W-:Y:S01]  /*0d30*/  FMUL R25, R18, R25 ;  /* 0x0000001912197220 */ /* 0x000fe20000400000 */
[----:B-----5:R-:W-:-:S06]  /*0d40*/  FMUL R9, R26, R11 ;  /* 0x0000000b1a097220 */ /* 0x020fcc0000400000 */
[----:B------:R-:W2:Y:S01]  /*0d50*/  F2F.F64.F32 R10, R25 ;  /* 0x00000019000a7310 */ /* 0x000ea20000201800 */
[----:B------:R-:W-:Y:S01]  /*0d60*/  FMUL R9, R20, R9 ;  /* 0x0000000914097220 */ /* 0x000fe20000400000 */
[----:B-1----:R-:W-:-:S06]  /*0d70*/  DADD R2, -R2, -R4 ;  /* 0x0000000002027229 */ /* 0x002fcc0000000904 */
[----:B------:R-:W1:Y:S02]  /*0d80*/  F2F.F64.F32 R4, R9 ;  /* 0x0000000900047310 */ /* 0x000e640000201800 */
[----:B--2---:R-:W-:Y:S01]  /*0d90*/  DADD R2, R2, R10 ;  /* 0x0000000002027229 */ /* 0x004fe2000000000a */
[----:B------:R-:W2:Y:S07]  /*0da0*/  LDC.64 R10, c[0x0][0x3b8] ;  /* 0x0000ee00ff0a7b82 */ /* 0x000eae0000000a00 */
[----:B-1----:R-:W-:-:S10]  /*0db0*/  DADD R2, R2, R4 ;  /* 0x0000000002027229 */ /* 0x002fd40000000004 */
[----:B------:R-:W1:Y:S01]  /*0dc0*/  F2F.F32.F64 R3, R2 ;  /* 0x0000000200037310 */ /* 0x000e620000301000 */
[----:B--2---:R-:W-:-:S04]  /*0dd0*/  IMAD.WIDE R4, R0, 0x4, R10 ;  /* 0x0000000400047825 */ /* 0x004fc800078e020a */
[----:B-1----:R-:W-:Y:S01]  /*0de0*/  FMUL R11, R3, R8 ;  /* 0x00000008030b7220 */ /* 0x002fe20000400000 */
[----:B------:R-:W-:-:S04]  /*0df0*/  VIADD R0, R0, UR9 ;  /* 0x0000000900007c36 */ /* 0x000fc80008000000 */
[----:B------:R0:W-:Y:S01]  /*0e00*/  STG.E desc[UR12][R4.64], R11 ;  /* 0x0000000b04007986 */ /* 0x0001e2000c10190c */
[----:B------:R-:W-:-:S13]  /*0e10*/  ISETP.GE.AND P0, PT, R0, UR8, PT ;  /* 0x0000000800007c0c */ /* 0x000fda000bf06270 */
[----:B0-----:R-:W-:Y:S05]  /*0e20*/  @!P0 BRA `(.L_x_1) ;  /* 0xfffffff000f08947 */ /* 0x001fea000383ffff */
[----:B------:R-:W-:Y:S05]  /*0e30*/  BSYNC.RECONVERGENT B0 ;  /* 0x0000000000007941 */ /* 0x000fea0003800200 */
.L_x_0:
[----:B------:R-:W-:Y:S05]  /*0e40*/  EXIT ;  /* 0x000000000000794d */ /* 0x000fea0003800000 */
.L_x_2:
[----:B------:R-:W-:-:S00]  /*0e50*/  BRA `(.L_x_2) ;  /* 0xfffffffc00fc7947 */ /* 0x000fc0000383ffff */
[----:B------:R-:W-:-:S00]  /*0e60*/  NOP ;  /* 0x0000000000007918 */ /* 0x000fc00000000000 */
        /* <DEDUP_REMOVED lines=9> */
.L_x_7:


//--------------------- .text._Z20ssl_diff_cuda_kernelPKfPfiiiiS1_S1_i --------------------------
	.section	.text._Z20ssl_diff_cuda_kernelPKfPfiiiiS1_S1_i,"ax",@progbits
	.align	128
        .global         _Z20ssl_diff_cuda_kernelPKfPfiiiiS1_S1_i
        .type           _Z20ssl_diff_cuda_kernelPKfPfiiiiS1_S1_i,@function
        .size           _Z20ssl_diff_cuda_kernelPKfPfiiiiS1_S1_i,(.L_x_8 - _Z20ssl_diff_cuda_kernelPKfPfiiiiS1_S1_i)
        .other          _Z20ssl_diff_cuda_kernelPKfPfiiiiS1_S1_i,@"STO_CUDA_ENTRY STV_DEFAULT"
_Z20ssl_diff_cuda_kernelPKfPfiiiiS1_S1_i:
.text._Z20ssl_diff_cuda_kernelPKfPfiiiiS1_S1_i:
[----:B------:R-:W-:Y:S01]  /*0000*/  LDC R1, c[0x0][0x37c] ;  /* 0x0000df00ff017b82 */ /* 0x000fe20000000800 */
[----:B------:R-:W0:Y:S07]  /*0010*/  S2R R2, SR_TID.X ;  /* 0x0000000000027919 */ /* 0x000e2e0000002100 */
[----:B------:R-:W1:Y:S08]  /*0020*/  LDC.64 R4, c[0x0][0x398] ;  /* 0x0000e600ff047b82 */ /* 0x000e700000000a00 */
[----:B------:R-:W2:Y:S08]  /*0030*/  LDC.64 R12, c[0x0][0x390] ;  /* 0x0000e400ff0c7b82 */ /* 0x000eb00000000a00 */
[----:B------:R-:W0:Y:S08]  /*0040*/  S2UR UR4, SR_CTAID.X ;  /* 0x00000000000479c3 */ /* 0x000e300000002500 */
[----:B------:R-:W0:Y:S01]  /*0050*/  LDC R9, c[0x0][0x360] ;  /* 0x0000d800ff097b82 */ /* 0x000e220000000800 */
[----:B-1----:R-:W-:-:S04]  /*0060*/  IMAD R0, R5, R4, RZ ;  /* 0x0000000405007224 */ /* 0x002fc800078e02ff */
[----:B--2---:R-:W-:-:S04]  /*0070*/  IMAD R13, R0, R13, RZ ;  /* 0x0000000d000d7224 */ /* 0x004fc800078e02ff */
[----:B------:R-:W-:Y:S02]  /*0080*/  IMAD R12, R13, R12, RZ ;  /* 0x0000000c0d0c7224 */ /* 0x000fe400078e02ff */
[----:B0-----:R-:W-:-:S05]  /*0090*/  IMAD R19, R9, UR4, R2 ;  /* 0x0000000409137c24 */ /* 0x001fca000f8e0202 */
[----:B------:R-:W-:-:S13]  /*00a0*/  ISETP.GE.AND P0, PT, R19, R12, PT ;  /* 0x0000000c1300720c */ /* 0x000fda0003f06270 */
[----:B------:R-:W-:Y:S05]  /*00b0*/  @P0 EXIT ;  /* 0x000000000000094d */ /* 0x000fea0003800000 */
[----:B------:R-:W-:Y:S01]  /*00c0*/  IABS R14, R13 ;  /* 0x0000000d000e7213 */ /* 0x000fe20000000000 */
[----:B------:R-:W0:Y:S01]  /*00d0*/  LDC R15, c[0x0][0x39c] ;  /* 0x0000e700ff0f7b82 */ /* 0x000e220000000800 */
[----:B------:R-:W1:Y:S02]  /*00e0*/  LDCU UR4, c[0x0][0x370] ;  /* 0x00006e00ff0477ac */ /* 0x000e640008000800 */
[----:B------:R-:W2:Y:S01]  /*00f0*/  I2F.RP R8, R14 ;  /* 0x0000000e00087306 */ /* 0x000ea20000209400 */
[----:B------:R-:W3:Y:S04]  /*0100*/  LDCU.64 UR6, c[0x0][0x358] ;  /* 0x00006b00ff0677ac */ /* 0x000ee80008000a00 */
[----:B------:R-:W4:Y:S01]  /*0110*/  LDC.64 R6, c[0x0][0x388] ;  /* 0x0000e200ff067b82 */ /* 0x000f220000000a00 */
[----:B------:R-:W0:Y:S01]  /*0120*/  LDCU UR5, c[0x0][0x398] ;  /* 0x00007300ff0577ac */ /* 0x000e220008000800 */
[----:B------:R-:W0:Y:S06]  /*0130*/  LDCU.64 UR8, c[0x0][0x380] ;  /* 0x00007000ff0877ac */ /* 0x000e2c0008000a00 */
[----:B------:R-:W0:Y:S01]  /*0140*/  LDC.64 R4, c[0x0][0x3a0] ;  /* 0x0000e800ff047b82 */ /* 0x000e220000000a00 */
[----:B--2---:R-:W2:Y:S07]  /*0150*/  MUFU.RCP R8, R8 ;  /* 0x0000000800087308 */ /* 0x004eae0000001000 */
[----:B------:R-:W0:Y:S01]  /*0160*/  LDC.64 R2, c[0x0][0x3a8] ;  /* 0x0000ea00ff027b82 */ /* 0x000e220000000a00 */
[----:B--2---:R-:W-:-:S04]  /*0170*/  VIADD R16, R8, 0xffffffe ;  /* 0x0ffffffe08107836 */ /* 0x004fc80000000000 */
[----:B------:R2:W5:Y:S02]  /*0180*/  F2I.FTZ.U32.TRUNC.NTZ R17, R16 ;  /* 0x0000001000117305 */ /* 0x000564000021f000 */
[----:B--2---:R-:W-:Y:S02]  /*0190*/  IMAD.MOV.U32 R16, RZ, RZ, RZ ;  /* 0x000000ffff107224 */ /* 0x004fe400078e00ff */
[----:B-----5:R-:W-:-:S04]  /*01a0*/  IMAD.MOV R11, RZ, RZ, -R17 ;  /* 0x000000ffff0b7224 */ /* 0x020fc800078e0a11 */
[----:B------:R-:W-:-:S04]  /*01b0*/  IMAD R11, R11, R14, RZ ;  /* 0x0000000e0b0b7224 */ /* 0x000fc800078e02ff */
[----:B------:R-:W-:-:S04]  /*01c0*/  IMAD.HI.U32 R16, R17, R11, R16 ;  /* 0x0000000b11107227 */ /* 0x000fc800078e0010 */
[----:B-1-34-:R-:W-:-:S07]  /*01d0*/  IMAD R17, R9, UR4, RZ ;  /* 0x0000000409117c24 */ /* 0x01afce000f8e02ff */
.L_x_3:
[----:B------:R-:W-:Y:S02]  /*01e0*/  IABS R22, R0 ;  /* 0x0000000000167213 */ /* 0x000fe40000000000 */
[----:B-1----:R-:W-:Y:S02]  /*01f0*/  IABS R8, R13 ;  /* 0x0000000d00087213 */ /* 0x002fe40000000000 */
[----:B------:R-:W1:Y:S01]  /*0200*/  I2F.RP R10, R22 ;  /* 0x00000016000a7306 */ /* 0x000e620000209400 */
[----:B------:R-:W-:Y:S02]  /*0210*/  IABS R21, R19 ;  /* 0x0000001300157213 */ /* 0x000fe40000000000 */
[----:B------:R-:W-:Y:S01]  /*0220*/  IMAD.MOV R18, RZ, RZ, -R8 ;  /* 0x000000ffff127224 */ /* 0x000fe200078e0a08 */
[----:B------:R-:W-:Y:S02]  /*0230*/  IABS R11, R13 ;  /* 0x0000000d000b7213 */ /* 0x000fe40000000000 */
[----:B------:R-:W-:Y:S01]  /*0240*/  IMAD.HI.U32 R8, R16, R21, RZ ;  /* 0x0000001510087227 */ /* 0x000fe200078e00ff */
[----:B------:R-:W-:-:S02]  /*0250*/  ISETP.NE.AND P1, PT, R13, RZ, PT ;  /* 0x000000ff0d00720c */ /* 0x000fc40003f25270 */
[----:B0-----:R-:W-:Y:S01]  /*0260*/  IABS R20, R15 ;  /* 0x0000000f00147213 */ /* 0x001fe20000000000 */
[----:B------:R-:W-:Y:S01]  /*0270*/  IMAD R18, R8, R18, R21 ;  /* 0x0000001208127224 */ /* 0x000fe200078e0215 */
[----:B------:R-:W-:Y:S01]  /*0280*/  IABS R25, R0 ;  /* 0x0000000000197213 */ /* 0x000fe20000000000 */
[----:B-1----:R-:W0:Y:S03]  /*0290*/  MUFU.RCP R10, R10 ;  /* 0x0000000a000a7308 */ /* 0x002e260000001000 */
[----:B------:R-:W-:Y:S01]  /*02a0*/  ISETP.GT.U32.AND P0, PT, R14, R18, PT ;  /* 0x000000120e00720c */ /* 0x000fe20003f04070 */
[----:B------:R-:W-:Y:S01]  /*02b0*/  IMAD.MOV R26, RZ, RZ, -R25 ;  /* 0x000000ffff1a7224 */ /* 0x000fe200078e0a19 */
[----:B------:R-:W-:-:S11]  /*02c0*/  LOP3.LUT R25, RZ, R0, RZ, 0x33, !PT ;  /* 0x00000000ff197212 */ /* 0x000fd600078e33ff */
[----:B------:R-:W-:Y:S02]  /*02d0*/  @!P0 IADD3 R18, PT, PT, R18, -R11, RZ ;  /* 0x8000000b12128210 */ /* 0x000fe40007ffe0ff */
[----:B------:R-:W-:Y:S01]  /*02e0*/  ISETP.GE.AND P0, PT, R19, RZ, PT ;  /* 0x000000ff1300720c */ /* 0x000fe20003f06270 */
[----:B0-----:R-:W-:Y:S01]  /*02f0*/  VIADD R8, R10, 0xffffffe ;  /* 0x0ffffffe0a087836 */ /* 0x001fe20000000000 */
[----:B------:R-:W-:Y:S01]  /*0300*/  ISETP.GT.U32.AND P2, PT, R14, R18, PT ;  /* 0x000000120e00720c */ /* 0x000fe20003f44070 */
[----:B------:R-:W0:Y:S08]  /*0310*/  I2F.RP R10, R20 ;  /* 0x00000014000a7306 */ /* 0x000e300000209400 */
[----:B------:R1:W2:Y:S04]  /*0320*/  F2I.FTZ.U32.TRUNC.NTZ R9, R8 ;  /* 0x0000000800097305 */ /* 0x0002a8000021f000 */
[----:B------:R-:W-:-:S04]  /*0330*/  @!P2 IMAD.IADD R18, R18, 0x1, -R11 ;  /* 0x000000011212a824 */ /* 0x000fc800078e0a0b */
[----:B0-----:R-:W0:Y:S01]  /*0340*/  MUFU.RCP R10, R10 ;  /* 0x0000000a000a7308 */ /* 0x001e220000001000 */
[----:B------:R-:W-:Y:S01]  /*0350*/  @!P0 IADD3 R18, PT, PT, -R18, RZ, RZ ;  /* 0x000000ff12128210 */ /* 0x000fe20007ffe1ff */
[----:B-1----:R-:W-:Y:S01]  /*0360*/  IMAD.MOV.U32 R8, RZ, RZ, RZ ;  /* 0x000000ffff087224 */ /* 0x002fe200078e00ff */
[----:B------:R-:W-:Y:S01]  /*0370*/  @!P1 LOP3.LUT R18, RZ, R13, RZ, 0x33, !PT ;  /* 0x0000000dff129212 */ /* 0x000fe200078e33ff */
[----:B--2---:R-:W-:-:S03]  /*0380*/  IMAD.MOV R11, RZ, RZ, -R9 ;  /* 0x000000ffff0b7224 */ /* 0x004fc600078e0a09 */
[----:B------:R-:W-:Y:S01]  /*0390*/  IABS R23, R18 ;  /* 0x0000001200177213 */ /* 0x000fe20000000000 */
[----:B------:R-:W-:-:S04]  /*03a0*/  IMAD R11, R11, R22, RZ ;  /* 0x000000160b0b7224 */ /* 0x000fc800078e02ff */
[----:B------:R-:W-:Y:S01]  /*03b0*/  IMAD.HI.U32 R24, R9, R11, R8 ;  /* 0x0000000b09187227 */ /* 0x000fe200078e0008 */
[----:B------:R-:W-:-:S03]  /*03c0*/  LOP3.LUT R8, R18, R0, RZ, 0x3c, !PT ;  /* 0x0000000012087212 */ /* 0x000fc600078e3cff */
[----:B0-----:R-:W-:Y:S01]  /*03d0*/  VIADD R9, R10, 0xffffffe ;  /* 0x0ffffffe0a097836 */ /* 0x001fe20000000000 */
[----:B------:R-:W-:Y:S01]  /*03e0*/  ISETP.GE.AND P3, PT, R8, RZ, PT ;  /* 0x000000ff0800720c */ /* 0x000fe20003f66270 */
[----:B------:R-:W-:-:S04]  /*03f0*/  IMAD.HI.U32 R11, R24, R23, RZ ;  /* 0x00000017180b7227 */ /* 0x000fc800078e00ff */
[----:B------:R-:W-:Y:S01]  /*0400*/  IMAD R23, R11, R26, R23 ;  /* 0x0000001a0b177224 */ /* 0x000fe200078e0217 */
[----:B------:R-:W0:Y:S01]  /*0410*/  F2I.FTZ.U32.TRUNC.NTZ R9, R9 ;  /* 0x0000000900097305 */ /* 0x000e22000021f000 */
[----:B------:R-:W-:-:S03]  /*0420*/  IMAD.MOV.U32 R8, RZ, RZ, RZ ;  /* 0x000000ffff087224 */ /* 0x000fc600078e00ff */
[----:B------:R-:W-:Y:S01]  /*0430*/  ISETP.GT.U32.AND P2, PT, R22, R23, PT ;  /* 0x000000171600720c */ /* 0x000fe20003f44070 */
[----:B0-----:R-:W-:-:S12]  /*0440*/  IMAD.MOV R27, RZ, RZ, -R9 ;  /* 0x000000ffff1b7224 */ /* 0x001fd800078e0a09 */
[----:B------:R-:W-:Y:S01]  /*0450*/  @!P2 IADD3 R23, PT, PT, R23, -R22, RZ ;  /* 0x800000161717a210 */ /* 0x000fe20007ffe0ff */
[----:B------:R-:W-:Y:S02]  /*0460*/  @!P2 VIADD R11, R11, 0x1 ;  /* 0x000000010b0ba836 */ /* 0x000fe40000000000 */
[----:B------:R-:W-:Y:S01]  /*0470*/  IMAD R27, R27, R20, RZ ;  /* 0x000000141b1b7224 */ /* 0x000fe200078e02ff */
[----:B------:R-:W-:-:S03]  /*0480*/  ISETP.GE.U32.AND P1, PT, R23, R22, PT ;  /* 0x000000161700720c */ /* 0x000fc60003f26070 */
[----:B------:R-:W-:-:S10]  /*0490*/  IMAD.HI.U32 R28, R9, R27, R8 ;  /* 0x0000001b091c7227 */ /* 0x000fd400078e0008 */
[----:B------:R-:W-:Y:S01]  /*04a0*/  @P1 VIADD R11, R11, 0x1 ;  /* 0x000000010b0b1836 */ /* 0x000fe20000000000 */
[----:B------:R-:W-:-:S04]  /*04b0*/  ISETP.NE.AND P1, PT, R0, RZ, PT ;  /* 0x000000ff0000720c */ /* 0x000fc80003f25270 */
[----:B------:R-:W-:-:S04]  /*04c0*/  @!P3 IADD3 R11, PT, PT, -R11, RZ, RZ ;  /* 0x000000ff0b0bb210 */ /* 0x000fc80007ffe1ff */
[----:B------:R-:W-:-:S05]  /*04d0*/  SEL R23, R25, R11, !P1 ;  /* 0x0000000b19177207 */ /* 0x000fca0004800000 */
[----:B------:R-:W-:-:S04]  /*04e0*/  IMAD.WIDE R10, R23, 0x4, R2 ;  /* 0x00000004170a7825 */ /* 0x000fc800078e0202 */
[----:B------:R-:W-:Y:S02]  /*04f0*/  IMAD.WIDE R8, R23, 0x4, R4 ;  /* 0x0000000417087825 */ /* 0x000fe400078e0204 */
[----:B------:R-:W2:Y:S04]  /*0500*/  LDG.E R10, desc[UR6][R10.64] ;  /* 0x000000060a0a7981 */ /* 0x000ea8000c1e1900 */
[----:B------:R0:W3:Y:S01]  /*0510*/  LDG.E R8, desc[UR6][R8.64] ;  /* 0x0000000608087981 */ /* 0x0000e2000c1e1900 */
[----:B------:R-:W-:-:S04]  /*0520*/  IMAD.HI.U32 R24, R24, R21, RZ ;  /* 0x0000001518187227 */ /* 0x000fc800078e00ff */
[----:B------:R-:W-:-:S05]  /*0530*/  IMAD R27, R24, R26, R21 ;  /* 0x0000001a181b7224 */ /* 0x000fca00078e0215 */
[----:B------:R-:W-:-:S13]  /*0540*/  ISETP.GT.U32.AND P2, PT, R22, R27, PT ;  /* 0x0000001b1600720c */ /* 0x000fda0003f44070 */
[----:B------:R-:W-:-:S05]  /*0550*/  @!P2 IMAD.IADD R27, R27, 0x1, -R22 ;  /* 0x000000011b1ba824 */ /* 0x000fca00078e0a16 */
[----:B------:R-:W-:-:S13]  /*0560*/  ISETP.GT.U32.AND P2, PT, R22, R27, PT ;  /* 0x0000001b1600720c */ /* 0x000fda0003f44070 */
[----:B------:R-:W-:-:S05]  /*0570*/  @!P2 IMAD.IADD R27, R27, 0x1, -R22 ;  /* 0x000000011b1ba824 */ /* 0x000fca00078e0a16 */
[----:B------:R-:W-:-:S04]  /*0580*/  @!P0 IADD3 R27, PT, PT, -R27, RZ, RZ ;  /* 0x000000ff1b1b8210 */ /* 0x000fc80007ffe1ff */
[----:B------:R-:W-:Y:S01]  /*0590*/  SEL R22, R25, R27, !P1 ;  /* 0x0000001b19167207 */ /* 0x000fe20004800000 */
[----:B0-----:R-:W-:-:S03]  /*05a0*/  IMAD.HI.U32 R9, R28, R21, RZ ;  /* 0x000000151c097227 */ /* 0x001fc600078e00ff */
[----:B------:R-:W-:Y:S01]  /*05b0*/  IABS R11, R22 ;  /* 0x00000016000b7213 */ /* 0x000fe20000000000 */
[----:B------:R-:W-:-:S04]  /*05c0*/  IMAD.MOV R9, RZ, RZ, -R9 ;  /* 0x000000ffff097224 */ /* 0x000fc800078e0a09 */
[----:B------:R-:W-:-:S04]  /*05d0*/  IMAD.HI.U32 R28, R28, R11, RZ ;  /* 0x0000000b1c1c7227 */ /* 0x000fc800078e00ff */
[----:B------:R-:W-:Y:S02]  /*05e0*/  IMAD R21, R20, R9, R21 ;  /* 0x0000000914157224 */ /* 0x000fe400078e0215 */
[----:B------:R-:W-:-:S04]  /*05f0*/  IMAD.MOV R9, RZ, RZ, -R28 ;  /* 0x000000ffff097224 */ /* 0x000fc800078e0a1c */
[C---:B------:R-:W-:Y:S01]  /*0600*/  IMAD R9, R20.reuse, R9, R11 ;  /* 0x0000000914097224 */ /* 0x040fe200078e020b */
[----:B------:R-:W-:-:S04]  /*0610*/  ISETP.GT.U32.AND P2, PT, R20, R21, PT ;  /* 0x000000151400720c */ /* 0x000fc80003f44070 */
[----:B------:R-:W-:Y:S01]  /*0620*/  ISETP.GT.U32.AND P1, PT, R20, R9, PT ;  /* 0x000000091400720c */ /* 0x000fe20003f24070 */
[----:B------:R-:W-:Y:S01]  /*0630*/  IMAD.MOV.U32 R11, RZ, RZ, 0x3f000000 ;  /* 0x3f000000ff0b7424 */ /* 0x000fe200078e00ff */
[----:B------:R-:W-:-:S07]  /*0640*/  LOP3.LUT R22, R22, R15, RZ, 0x3c, !PT ;  /* 0x0000000f16167212 */ /* 0x000fce00078e3cff */
[----:B------:R-:W-:-:S04]  /*0650*/  @!P2 IMAD.IADD R21, R21, 0x1, -R20 ;  /* 0x000000011515a824 */ /* 0x000fc800078e0a14 */
[-C--:B------:R-:W-:Y:S02]  /*0660*/  @!P1 IADD3 R9, PT, PT, R9, -R20.reuse, RZ ;  /* 0x8000001409099210 */ /* 0x080fe40007ffe0ff */
[----:B------:R-:W-:Y:S02]  /*0670*/  ISETP.GT.U32.AND P3, PT, R20, R21, PT ;  /* 0x000000151400720c */ /* 0x000fe40003f64070 */
[----:B------:R-:W-:Y:S02]  /*0680*/  ISETP.GE.U32.AND P2, PT, R9, R20, PT ;  /* 0x000000140900720c */ /* 0x000fe40003f46070 */
[----:B------:R-:W-:Y:S01]  /*0690*/  ISETP.GE.AND P4, PT, R22, RZ, PT ;  /* 0x000000ff1600720c */ /* 0x000fe20003f86270 */
[----:B------:R-:W-:-:S08]  /*06a0*/  @!P1 VIADD R28, R28, 0x1 ;  /* 0x000000011c1c9836 */ /* 0x000fd00000000000 */
[----:B------:R-:W-:Y:S02]  /*06b0*/  @!P3 IMAD.IADD R21, R21, 0x1, -R20 ;  /* 0x000000011515b824 */ /* 0x000fe400078e0a14 */
[----:B------:R-:W-:Y:S02]  /*06c0*/  @P2 IADD3 R28, PT, PT, R28, 0x1, RZ ;  /* 0x000000011c1c2810 */ /* 0x000fe40007ffe0ff */
[----:B------:R-:W-:Y:S01]  /*06d0*/  @!P0 IMAD.MOV R21, RZ, RZ, -R21 ;  /* 0x000000ffff158224 */ /* 0x000fe200078e0a15 */
[----:B------:R-:W-:Y:S02]  /*06e0*/  ISETP.NE.AND P3, PT, R15, RZ, PT ;  /* 0x000000ff0f00720c */ /* 0x000fe40003f65270 */
[----:B------:R-:W-:Y:S02]  /*06f0*/  @!P4 IMAD.MOV R28, RZ, RZ, -R28 ;  /* 0x000000ffff1cc224 */ /* 0x000fe400078e0a1c */
[----:B------:R-:W-:-:S04]  /*0700*/  IMAD.IADD R18, R19, 0x1, -R18 ;  /* 0x0000000113127824 */ /* 0x000fc800078e0a12 */
[----:B------:R-:W-:Y:S01]  /*0710*/  IMAD R18, R0, R23, R18 ;  /* 0x0000001700127224 */ /* 0x000fe200078e0212 */
[C---:B--2---:R-:W-:Y:S02]  /*0720*/  LOP3.LUT R9, R11.reuse, 0x80000000, R10, 0xb8, !PT ;  /* 0x800000000b097812 */ /* 0x044fe400078eb80a */
[----:B---3--:R-:W-:-:S03]  /*0730*/  LOP3.LUT R11, R11, 0x80000000, R8, 0xb8, !PT ;  /* 0x800000000b0b7812 */ /* 0x008fc600078eb808 */
[----:B------:R-:W-:Y:S02]  /*0740*/  FADD.RZ R10, R10, R9 ;  /* 0x000000090a0a7221 */ /* 0x000fe4000000c000 */
[----:B------:R-:W-:-:S04]  /*0750*/  FADD.RZ R11, R8, R11 ;  /* 0x0000000b080b7221 */ /* 0x000fc8000000c000 */
[----:B------:R-:W0:Y:S01]  /*0760*/  FRND.TRUNC R10, R10 ;  /* 0x0000000a000a7307 */ /* 0x000e22000020d000 */
[----:B------:R-:W-:-:S07]  /*0770*/  LOP3.LUT R9, RZ, R15, RZ, 0x33, !PT ;  /* 0x0000000fff097212 */ /* 0x000fce00078e33ff */
[----:B------:R-:W1:Y:S01]  /*0780*/  FRND.TRUNC R11, R11 ;  /* 0x0000000b000b7307 */ /* 0x000e62000020d000 */
[C---:B------:R-:W-:Y:S02]  /*0790*/  SEL R21, R9.reuse, R21, !P3 ;  /* 0x0000001509157207 */ /* 0x040fe40005800000 */
[----:B------:R-:W-:Y:S02]  /*07a0*/  SEL R8, R9, R28, !P3 ;  /* 0x0000001c09087207 */ /* 0x000fe40005800000 */
[----:B------:R-:W-:Y:S02]  /*07b0*/  I2FP.F32.S32 R21, R21 ;  /* 0x0000001500157245 */ /* 0x000fe40000201400 */
[----:B------:R-:W-:-:S03]  /*07c0*/  I2FP.F32.S32 R8, R8 ;  /* 0x0000000800087245 */ /* 0x000fc60000201400 */
[----:B0-----:R-:W-:Y:S02]  /*07d0*/  FADD R10, -R10, R21 ;  /* 0x000000150a0a7221 */ /* 0x001fe40000000100 */
[----:B-1----:R-:W-:-:S04]  /*07e0*/  FADD R8, -R11, R8 ;  /* 0x000000080b087221 */ /* 0x002fc80000000100 */
[----:B------:R-:W0:Y:S08]  /*07f0*/  F2I.TRUNC.NTZ R10, R10 ;  /* 0x0000000a000a7305 */ /* 0x000e30000020f100 */
[----:B------:R-:W1:Y:S01]  /*0800*/  F2I.TRUNC.NTZ R8, R8 ;  /* 0x0000000800087305 */ /* 0x000e62000020f100 */
[-C--:B0-----:R-:W-:Y:S01]  /*0810*/  ISETP.GE.AND P0, PT, R10, R15.reuse, PT ;  /* 0x0000000f0a00720c */ /* 0x081fe20003f06270 */
[----:B-1----:R-:W-:-:S03]  /*0820*/  IMAD R11, R8, R15, R18 ;  /* 0x0000000f080b7224 */ /* 0x002fc600078e0212 */
[----:B------:R-:W-:Y:S02]  /*0830*/  ISETP.LT.AND P0, PT, R8, UR5, !P0 ;  /* 0x0000000508007c0c */ /* 0x000fe4000c701270 */
[C---:B------:R-:W-:Y:S02]  /*0840*/  LOP3.LUT R9, R10.reuse, R8, RZ, 0xfc, !PT ;  /* 0x000000080a097212 */ /* 0x040fe400078efcff */
[----:B------:R-:W-:Y:S02]  /*0850*/  IADD3 R11, PT, PT, R10, R11, RZ ;  /* 0x0000000b0a0b7210 */ /* 0x000fe40007ffe0ff */
[----:B------:R-:W-:Y:S02]  /*0860*/  ISETP.GT.AND P0, PT, R9, -0x1, P0 ;  /* 0xffffffff0900780c */ /* 0x000fe40000704270 */
[----:B------:R-:W-:Y:S02]  /*0870*/  SHF.R.S32.HI R9, RZ, 0x1f, R11 ;  /* 0x0000001fff097819 */ /* 0x000fe4000001140b */
[----:B------:R-:W-:-:S02]  /*0880*/  SEL R11, R11, RZ, P0 ;  /* 0x000000ff0b0b7207 */ /* 0x000fc40000000000 */
[----:B------:R-:W-:Y:S02]  /*0890*/  SEL R8, R9, RZ, P0 ;  /* 0x000000ff09087207 */ /* 0x000fe40000000000 */
[----:B------:R-:W-:-:S04]  /*08a0*/  LEA R10, P1, R11, UR8, 0x2 ;  /* 0x000000080b0a7c11 */ /* 0x000fc8000f8210ff */
[----:B------:R-:W-:-:S06]  /*08b0*/  LEA.HI.X R11, R11, UR9, R8, 0x2, P1 ;  /* 0x000000090b0b7c11 */ /* 0x000fcc00088f1408 */
[----:B------:R-:W2:Y:S01]  /*08c0*/  LDG.E R11, desc[UR6][R10.64] ;  /* 0x000000060a0b7981 */ /* 0x000ea2000c1e1900 */
[----:B------:R-:W-:-:S04]  /*08d0*/  SEL R8, RZ, 0x1, !P0 ;  /* 0x00000001ff087807 */ /* 0x000fc80004000000 */
[----:B------:R-:W-:Y:S01]  /*08e0*/  I2FP.F32.U32 R18, R8 ;  /* 0x0000000800127245 */ /* 0x000fe20000201000 */
[----:B------:R-:W-:-:S04]  /*08f0*/  IMAD.WIDE R8, R19, 0x4, R6 ;  /* 0x0000000413087825 */ /* 0x000fc800078e0206 */
[----:B------:R-:W-:-:S05]  /*0900*/  IMAD.IADD R19, R17, 0x1, R19 ;  /* 0x0000000111137824 */ /* 0x000fca00078e0213 */
[----:B------:R-:W-:Y:S01]  /*0910*/  ISETP.GE.AND P0, PT, R19, R12, PT ;  /* 0x0000000c1300720c */ /* 0x000fe20003f06270 */
[----:B--2---:R-:W-:-:S05]  /*0920*/  FMUL R21, R18, R11 ;  /* 0x0000000b12157220 */ /* 0x004fca0000400000 */
[----:B------:R1:W-:Y:S07]  /*0930*/  STG.E desc[UR6][R8.64], R21 ;  /* 0x0000001508007986 */ /* 0x0003ee000c101906 */
[----:B------:R-:W-:Y:S05]  /*0940*/  @!P0 BRA `(.L_x_3) ;  /* 0xfffffff800248947 */ /* 0x000fea000383ffff */
[----:B------:R-:W-:Y:S05]  /*0950*/  EXIT ;  /* 0x000000000000794d */ /* 0x000fea0003800000 */
.L_x_4:
        /* <DEDUP_REMOVED lines=10> */
.L_x_8:


//--------------------- .text._Z15ssl_cuda_kernelPKfPfiiiiS1_S1_i --------------------------
	.section	.text._Z15ssl_cuda_kernelPKfPfiiiiS1_S1_i,"ax",@progbits
	.align	128
        .global         _Z15ssl_cuda_kernelPKfPfiiiiS1_S1_i
        .type           _Z15ssl_cuda_kernelPKfPfiiiiS1_S1_i,@function
        .size           _Z15ssl_cuda_kernelPKfPfiiiiS1_S1_i,(.L_x_9 - _Z15ssl_cuda_kernelPKfPfiiiiS1_S1_i)
        .other          _Z15ssl_cuda_kernelPKfPfiiiiS1_S1_i,@"STO_CUDA_ENTRY STV_DEFAULT"
_Z15ssl_cuda_kernelPKfPfiiiiS1_S1_i:
.text._Z15ssl_cuda_kernelPKfPfiiiiS1_S1_i:
        /* <DEDUP_REMOVED lines=30> */
.L_x_5:
        /* <DEDUP_REMOVED lines=95> */
[----:B0-----:R-:W-:Y:S02]  /*07d0*/  FADD R10, R10, R21 ;  /* 0x000000150a0a7221 */ /* 0x001fe40000000000 */
[----:B-1----:R-:W-:-:S04]  /*07e0*/  FADD R8, R11, R8 ;  /* 0x000000080b087221 */ /* 0x002fc80000000000 */
        /* <DEDUP_REMOVED lines=23> */
.L_x_6:
        /* <DEDUP_REMOVED lines=10> */
.L_x_9:


//--------------------- .nv.shared.reserved.0     --------------------------
	.section	.nv.shared.reserved.0,"aw",@nobits
	.weak		__nv_reservedSMEM_offset_0_alias
	.size		__nv_reservedSMEM_offset_0_alias, 0, 64
	.other		__nv_reservedSMEM_offset_0_alias,@"STO_CUDA_RESERVED_SHARED STV_DEFAULT"
__nv_reservedSMEM_offset_0_alias:
	.zero		0
	.zero		64


//--------------------- .nv.constant0._Z24ssl_off_diff_cuda_kernelPKfS0_iiiiPfS1_S1_S1_i --------------------------
	.section	.nv.constant0._Z24ssl_off_diff_cuda_kernelPKfS0_iiiiPfS1_S1_S1_i,"a",@progbits
	.sectionflags	@""
	.align	4
.nv.constant0._Z24ssl_off_diff_cuda_kernelPKfS0_iiiiPfS1_S1_S1_i:
	.zero		964


//--------------------- .nv.constant0._Z20ssl_diff_cuda_kernelPKfPfiiiiS1_S1_i --------------------------
	.section	.nv.constant0._Z20ssl_diff_cuda_kernelPKfPfiiiiS1_S1_i,"a",@progbits
	.sectionflags	@""
	.align	4
.nv.constant0._Z20ssl_diff_cuda_kernelPKfPfiiiiS1_S1_i:
	.zero		948


//--------------------- .nv.constant0._Z15ssl_cuda_kernelPKfPfiiiiS1_S1_i --------------------------
	.section	.nv.constant0._Z15ssl_cuda_kernelPKfPfiiiiS1_S1_i,"a",@progbits
	.sectionflags	@""
	.align	4
.nv.constant0._Z15ssl_cuda_kernelPKfPfiiiiS1_S1_i:
	.zero		948


//--------------------- SYMBOLS --------------------------

	.type		.nv.reservedSmem.offset0,@object
	.size		.nv.reservedSmem.offset0,0x4
